//
// Generated by NVIDIA NVVM Compiler
//
// Compiler Build ID: CL-36424714
// Cuda compilation tools, release 13.0, V13.0.88
// Based on NVVM 20.0.0
//

.version 9.0
.target sm_100
.address_size 64

	// .globl	avsl_batch_f32

.visible .entry avsl_batch_f32(
	.param .u64 .ptr .align 1 avsl_batch_f32_param_0,
	.param .u64 .ptr .align 1 avsl_batch_f32_param_1,
	.param .u64 .ptr .align 1 avsl_batch_f32_param_2,
	.param .u32 avsl_batch_f32_param_3,
	.param .u32 avsl_batch_f32_param_4,
	.param .u64 .ptr .align 1 avsl_batch_f32_param_5,
	.param .u64 .ptr .align 1 avsl_batch_f32_param_6,
	.param .u64 .ptr .align 1 avsl_batch_f32_param_7,
	.param .u64 .ptr .align 1 avsl_batch_f32_param_8,
	.param .u32 avsl_batch_f32_param_9
)
{
	.local .align 16 .b8 	__local_depot0[3648];
	.reg .b64 	%SP;
	.reg .b64 	%SPL;
	.reg .pred 	%p<116>;
	.reg .b32 	%r<187>;
	.reg .b32 	%f<240>;
	.reg .b64 	%rd<123>;
	.reg .b64 	%fd<71>;

	mov.u64 	%SPL, __local_depot0;
	ld.param.u64 	%rd31, [avsl_batch_f32_param_0];
	ld.param.u64 	%rd32, [avsl_batch_f32_param_1];
	ld.param.u64 	%rd33, [avsl_batch_f32_param_2];
	ld.param.u32 	%r91, [avsl_batch_f32_param_3];
	ld.param.u32 	%r92, [avsl_batch_f32_param_4];
	ld.param.u64 	%rd27, [avsl_batch_f32_param_5];
	ld.param.u64 	%rd28, [avsl_batch_f32_param_6];
	ld.param.u64 	%rd29, [avsl_batch_f32_param_7];
	ld.param.u64 	%rd30, [avsl_batch_f32_param_8];
	ld.param.u32 	%r93, [avsl_batch_f32_param_9];
	cvta.to.global.u64 	%rd1, %rd32;
	cvta.to.global.u64 	%rd2, %rd33;
	cvta.to.global.u64 	%rd3, %rd31;
	add.u64 	%rd4, %SPL, 0;
	add.u64 	%rd5, %SPL, 800;
	add.u64 	%rd6, %SPL, 1600;
	mov.u32 	%r94, %ctaid.x;
	mov.u32 	%r95, %ntid.x;
	mov.u32 	%r96, %tid.x;
	mad.lo.s32 	%r1, %r94, %r95, %r96;
	setp.ge.s32 	%p1, %r1, %r93;
	@%p1 bra 	$L__BB0_84;
	cvta.to.global.u64 	%rd37, %rd27;
	cvta.to.global.u64 	%rd38, %rd28;
	cvta.to.global.u64 	%rd39, %rd29;
	cvta.to.global.u64 	%rd7, %rd30;
	mul.wide.s32 	%rd40, %r1, 4;
	add.s64 	%rd41, %rd37, %rd40;
	ld.global.nc.u32 	%r97, [%rd41];
	max.s32 	%r2, %r97, 1;
	add.s64 	%rd42, %rd38, %rd40;
	ld.global.nc.u32 	%r3, [%rd42];
	max.s32 	%r4, %r3, 1;
	add.s64 	%rd43, %rd39, %rd40;
	ld.global.nc.f32 	%f1, [%rd43];
	add.s32 	%r5, %r4, %r92;
	add.s32 	%r6, %r5, -1;
	add.s32 	%r98, %r4, %r6;
	add.s32 	%r7, %r98, -1;
	mul.wide.s32 	%rd8, %r91, %r1;
	shl.b64 	%rd44, %rd8, 2;
	add.s64 	%rd9, %rd7, %rd44;
	setp.le.s32 	%p2, %r5, %r91;
	@%p2 bra 	$L__BB0_15;
	setp.lt.s32 	%p107, %r91, 1;
	@%p107 bra 	$L__BB0_84;
	and.b32  	%r8, %r91, 15;
	setp.lt.u32 	%p108, %r91, 16;
	mov.b32 	%r180, 0;
	@%p108 bra 	$L__BB0_6;
	and.b32  	%r180, %r91, 2147483632;
	neg.s32 	%r155, %r180;
	add.s64 	%rd110, %rd44, %rd7;
	add.s64 	%rd118, %rd110, 32;
$L__BB0_5:
	.pragma "nounroll";
	mov.b32 	%r151, 2147483647;
	st.global.u32 	[%rd118+-32], %r151;
	st.global.u32 	[%rd118+-28], %r151;
	st.global.u32 	[%rd118+-24], %r151;
	st.global.u32 	[%rd118+-20], %r151;
	st.global.u32 	[%rd118+-16], %r151;
	st.global.u32 	[%rd118+-12], %r151;
	st.global.u32 	[%rd118+-8], %r151;
	st.global.u32 	[%rd118+-4], %r151;
	st.global.u32 	[%rd118], %r151;
	st.global.u32 	[%rd118+4], %r151;
	st.global.u32 	[%rd118+8], %r151;
	st.global.u32 	[%rd118+12], %r151;
	st.global.u32 	[%rd118+16], %r151;
	st.global.u32 	[%rd118+20], %r151;
	st.global.u32 	[%rd118+24], %r151;
	st.global.u32 	[%rd118+28], %r151;
	add.s32 	%r155, %r155, 16;
	add.s64 	%rd118, %rd118, 64;
	setp.eq.s32 	%p109, %r155, 0;
	@%p109 bra 	$L__BB0_6;
	bra.uni 	$L__BB0_5;
$L__BB0_6:
	setp.eq.s32 	%p110, %r8, 0;
	@%p110 bra 	$L__BB0_84;
	and.b32  	%r72, %r91, 7;
	setp.lt.u32 	%p111, %r8, 8;
	@%p111 bra 	$L__BB0_9;
	mul.wide.u32 	%rd111, %r180, 4;
	add.s64 	%rd112, %rd9, %rd111;
	mov.b32 	%r152, 2147483647;
	st.global.u32 	[%rd112], %r152;
	st.global.u32 	[%rd112+4], %r152;
	st.global.u32 	[%rd112+8], %r152;
	st.global.u32 	[%rd112+12], %r152;
	st.global.u32 	[%rd112+16], %r152;
	st.global.u32 	[%rd112+20], %r152;
	st.global.u32 	[%rd112+24], %r152;
	st.global.u32 	[%rd112+28], %r152;
	add.s32 	%r180, %r180, 8;
$L__BB0_9:
	setp.eq.s32 	%p112, %r72, 0;
	@%p112 bra 	$L__BB0_84;
	and.b32  	%r75, %r91, 3;
	setp.lt.u32 	%p113, %r72, 4;
	@%p113 bra 	$L__BB0_12;
	mul.wide.u32 	%rd113, %r180, 4;
	add.s64 	%rd114, %rd9, %rd113;
	mov.b32 	%r153, 2147483647;
	st.global.u32 	[%rd114], %r153;
	st.global.u32 	[%rd114+4], %r153;
	st.global.u32 	[%rd114+8], %r153;
	st.global.u32 	[%rd114+12], %r153;
	add.s32 	%r180, %r180, 4;
$L__BB0_12:
	setp.eq.s32 	%p114, %r75, 0;
	@%p114 bra 	$L__BB0_84;
	mul.wide.u32 	%rd116, %r180, 4;
	add.s64 	%rd117, %rd44, %rd116;
	add.s64 	%rd121, %rd7, %rd117;
	neg.s32 	%r182, %r75;
$L__BB0_14:
	.pragma "nounroll";
	mov.b32 	%r154, 2147483647;
	st.global.u32 	[%rd121], %r154;
	add.s64 	%rd121, %rd121, 4;
	add.s32 	%r182, %r182, 1;
	setp.eq.s32 	%p115, %r182, 0;
	@%p115 bra 	$L__BB0_84;
	bra.uni 	$L__BB0_14;
$L__BB0_15:
	cvt.rn.f64.u32 	%fd30, %r4;
	rcp.rn.f64 	%fd1, %fd30;
	mov.f32 	%f62, 0f00000000;
	st.local.v4.f32 	[%rd4], {%f62, %f62, %f62, %f62};
	mov.f32 	%f63, 0f3F800000;
	st.local.v4.f32 	[%rd5], {%f63, %f63, %f63, %f63};
	st.local.v4.f32 	[%rd4+16], {%f62, %f62, %f62, %f62};
	st.local.v4.f32 	[%rd5+16], {%f63, %f63, %f63, %f63};
	st.local.v4.f32 	[%rd4+32], {%f62, %f62, %f62, %f62};
	st.local.v4.f32 	[%rd5+32], {%f63, %f63, %f63, %f63};
	st.local.v4.f32 	[%rd4+48], {%f62, %f62, %f62, %f62};
	st.local.v4.f32 	[%rd5+48], {%f63, %f63, %f63, %f63};
	st.local.v4.f32 	[%rd4+64], {%f62, %f62, %f62, %f62};
	st.local.v4.f32 	[%rd5+64], {%f63, %f63, %f63, %f63};
	st.local.v4.f32 	[%rd4+80], {%f62, %f62, %f62, %f62};
	st.local.v4.f32 	[%rd5+80], {%f63, %f63, %f63, %f63};
	st.local.v4.f32 	[%rd4+96], {%f62, %f62, %f62, %f62};
	st.local.v4.f32 	[%rd5+96], {%f63, %f63, %f63, %f63};
	st.local.v4.f32 	[%rd4+112], {%f62, %f62, %f62, %f62};
	st.local.v4.f32 	[%rd5+112], {%f63, %f63, %f63, %f63};
	st.local.v4.f32 	[%rd4+128], {%f62, %f62, %f62, %f62};
	st.local.v4.f32 	[%rd5+128], {%f63, %f63, %f63, %f63};
	st.local.v4.f32 	[%rd4+144], {%f62, %f62, %f62, %f62};
	st.local.v4.f32 	[%rd5+144], {%f63, %f63, %f63, %f63};
	st.local.v4.f32 	[%rd4+160], {%f62, %f62, %f62, %f62};
	st.local.v4.f32 	[%rd5+160], {%f63, %f63, %f63, %f63};
	st.local.v4.f32 	[%rd4+176], {%f62, %f62, %f62, %f62};
	st.local.v4.f32 	[%rd5+176], {%f63, %f63, %f63, %f63};
	st.local.v4.f32 	[%rd4+192], {%f62, %f62, %f62, %f62};
	st.local.v4.f32 	[%rd5+192], {%f63, %f63, %f63, %f63};
	st.local.v4.f32 	[%rd4+208], {%f62, %f62, %f62, %f62};
	st.local.v4.f32 	[%rd5+208], {%f63, %f63, %f63, %f63};
	st.local.v4.f32 	[%rd4+224], {%f62, %f62, %f62, %f62};
	st.local.v4.f32 	[%rd5+224], {%f63, %f63, %f63, %f63};
	st.local.v4.f32 	[%rd4+240], {%f62, %f62, %f62, %f62};
	st.local.v4.f32 	[%rd5+240], {%f63, %f63, %f63, %f63};
	st.local.v4.f32 	[%rd4+256], {%f62, %f62, %f62, %f62};
	st.local.v4.f32 	[%rd5+256], {%f63, %f63, %f63, %f63};
	st.local.v4.f32 	[%rd4+272], {%f62, %f62, %f62, %f62};
	st.local.v4.f32 	[%rd5+272], {%f63, %f63, %f63, %f63};
	st.local.v4.f32 	[%rd4+288], {%f62, %f62, %f62, %f62};
	st.local.v4.f32 	[%rd5+288], {%f63, %f63, %f63, %f63};
	st.local.v4.f32 	[%rd4+304], {%f62, %f62, %f62, %f62};
	st.local.v4.f32 	[%rd5+304], {%f63, %f63, %f63, %f63};
	st.local.v4.f32 	[%rd4+320], {%f62, %f62, %f62, %f62};
	st.local.v4.f32 	[%rd5+320], {%f63, %f63, %f63, %f63};
	st.local.v4.f32 	[%rd4+336], {%f62, %f62, %f62, %f62};
	st.local.v4.f32 	[%rd5+336], {%f63, %f63, %f63, %f63};
	st.local.v4.f32 	[%rd4+352], {%f62, %f62, %f62, %f62};
	st.local.v4.f32 	[%rd5+352], {%f63, %f63, %f63, %f63};
	st.local.v4.f32 	[%rd4+368], {%f62, %f62, %f62, %f62};
	st.local.v4.f32 	[%rd5+368], {%f63, %f63, %f63, %f63};
	st.local.v4.f32 	[%rd4+384], {%f62, %f62, %f62, %f62};
	st.local.v4.f32 	[%rd5+384], {%f63, %f63, %f63, %f63};
	st.local.v4.f32 	[%rd4+400], {%f62, %f62, %f62, %f62};
	st.local.v4.f32 	[%rd5+400], {%f63, %f63, %f63, %f63};
	st.local.v4.f32 	[%rd4+416], {%f62, %f62, %f62, %f62};
	st.local.v4.f32 	[%rd5+416], {%f63, %f63, %f63, %f63};
	st.local.v4.f32 	[%rd4+432], {%f62, %f62, %f62, %f62};
	st.local.v4.f32 	[%rd5+432], {%f63, %f63, %f63, %f63};
	st.local.v4.f32 	[%rd4+448], {%f62, %f62, %f62, %f62};
	st.local.v4.f32 	[%rd5+448], {%f63, %f63, %f63, %f63};
	st.local.v4.f32 	[%rd4+464], {%f62, %f62, %f62, %f62};
	st.local.v4.f32 	[%rd5+464], {%f63, %f63, %f63, %f63};
	st.local.v4.f32 	[%rd4+480], {%f62, %f62, %f62, %f62};
	st.local.v4.f32 	[%rd5+480], {%f63, %f63, %f63, %f63};
	st.local.v4.f32 	[%rd4+496], {%f62, %f62, %f62, %f62};
	st.local.v4.f32 	[%rd5+496], {%f63, %f63, %f63, %f63};
	st.local.v4.f32 	[%rd4+512], {%f62, %f62, %f62, %f62};
	st.local.v4.f32 	[%rd5+512], {%f63, %f63, %f63, %f63};
	st.local.v4.f32 	[%rd4+528], {%f62, %f62, %f62, %f62};
	st.local.v4.f32 	[%rd5+528], {%f63, %f63, %f63, %f63};
	st.local.v4.f32 	[%rd4+544], {%f62, %f62, %f62, %f62};
	st.local.v4.f32 	[%rd5+544], {%f63, %f63, %f63, %f63};
	st.local.v4.f32 	[%rd4+560], {%f62, %f62, %f62, %f62};
	st.local.v4.f32 	[%rd5+560], {%f63, %f63, %f63, %f63};
	st.local.v4.f32 	[%rd4+576], {%f62, %f62, %f62, %f62};
	st.local.v4.f32 	[%rd5+576], {%f63, %f63, %f63, %f63};
	st.local.v4.f32 	[%rd4+592], {%f62, %f62, %f62, %f62};
	st.local.v4.f32 	[%rd5+592], {%f63, %f63, %f63, %f63};
	st.local.v4.f32 	[%rd4+608], {%f62, %f62, %f62, %f62};
	st.local.v4.f32 	[%rd5+608], {%f63, %f63, %f63, %f63};
	st.local.v4.f32 	[%rd4+624], {%f62, %f62, %f62, %f62};
	st.local.v4.f32 	[%rd5+624], {%f63, %f63, %f63, %f63};
	st.local.v4.f32 	[%rd4+640], {%f62, %f62, %f62, %f62};
	st.local.v4.f32 	[%rd5+640], {%f63, %f63, %f63, %f63};
	st.local.v4.f32 	[%rd4+656], {%f62, %f62, %f62, %f62};
	st.local.v4.f32 	[%rd5+656], {%f63, %f63, %f63, %f63};
	st.local.v4.f32 	[%rd4+672], {%f62, %f62, %f62, %f62};
	st.local.v4.f32 	[%rd5+672], {%f63, %f63, %f63, %f63};
	st.local.v4.f32 	[%rd4+688], {%f62, %f62, %f62, %f62};
	st.local.v4.f32 	[%rd5+688], {%f63, %f63, %f63, %f63};
	st.local.v4.f32 	[%rd4+704], {%f62, %f62, %f62, %f62};
	st.local.v4.f32 	[%rd5+704], {%f63, %f63, %f63, %f63};
	st.local.v4.f32 	[%rd4+720], {%f62, %f62, %f62, %f62};
	st.local.v4.f32 	[%rd5+720], {%f63, %f63, %f63, %f63};
	st.local.v4.f32 	[%rd4+736], {%f62, %f62, %f62, %f62};
	st.local.v4.f32 	[%rd5+736], {%f63, %f63, %f63, %f63};
	st.local.v4.f32 	[%rd4+752], {%f62, %f62, %f62, %f62};
	st.local.v4.f32 	[%rd5+752], {%f63, %f63, %f63, %f63};
	st.local.v4.f32 	[%rd4+768], {%f62, %f62, %f62, %f62};
	st.local.v4.f32 	[%rd5+768], {%f63, %f63, %f63, %f63};
	st.local.v4.f32 	[%rd4+784], {%f62, %f62, %f62, %f62};
	st.local.v4.f32 	[%rd5+784], {%f63, %f63, %f63, %f63};
	setp.lt.s32 	%p3, %r91, 1;
	@%p3 bra 	$L__BB0_71;
	cvt.rn.f64.u32 	%fd32, %r2;
	rcp.rn.f64 	%fd2, %fd32;
	sub.s32 	%r156, 2, %r5;
	mov.f64 	%fd70, 0d0000000000000000;
	mov.f32 	%f239, 0f00000000;
	mov.b32 	%r157, 0;
	mov.u32 	%r177, %r157;
	mov.u32 	%r176, %r157;
	mov.u32 	%r175, %r157;
	mov.f64 	%fd57, %fd70;
	mov.f64 	%fd68, %fd70;
	mov.f64 	%fd59, %fd70;
	mov.f64 	%fd66, %fd70;
	mov.f64 	%fd61, %fd70;
$L__BB0_17:
	setp.lt.s32 	%p4, %r157, %r92;
	@%p4 bra 	$L__BB0_22;
	mul.wide.u32 	%rd45, %r157, 4;
	add.s64 	%rd46, %rd3, %rd45;
	ld.global.nc.f32 	%f65, [%rd46];
	cvt.f64.f32 	%fd33, %f65;
	add.s64 	%rd47, %rd2, %rd45;
	ld.global.nc.f32 	%f66, [%rd47];
	cvt.f64.f32 	%fd34, %f66;
	add.f64 	%fd57, %fd57, %fd33;
	add.f64 	%fd59, %fd59, %fd34;
	fma.rn.f64 	%fd61, %fd33, %fd34, %fd61;
	add.f64 	%fd68, %fd68, %fd33;
	add.f64 	%fd66, %fd66, %fd34;
	fma.rn.f64 	%fd70, %fd33, %fd34, %fd70;
	add.s32 	%r100, %r2, %r92;
	setp.lt.s32 	%p5, %r157, %r100;
	@%p5 bra 	$L__BB0_20;
	sub.s32 	%r101, %r157, %r2;
	mul.wide.s32 	%rd48, %r101, 4;
	add.s64 	%rd49, %rd3, %rd48;
	ld.global.nc.f32 	%f67, [%rd49];
	add.s64 	%rd50, %rd2, %rd48;
	ld.global.nc.f32 	%f68, [%rd50];
	cvt.f64.f32 	%fd35, %f67;
	sub.f64 	%fd57, %fd57, %fd35;
	cvt.f64.f32 	%fd36, %f68;
	sub.f64 	%fd59, %fd59, %fd36;
	mul.f32 	%f69, %f67, %f68;
	cvt.f64.f32 	%fd37, %f69;
	sub.f64 	%fd61, %fd61, %fd37;
$L__BB0_20:
	setp.lt.s32 	%p6, %r157, %r5;
	@%p6 bra 	$L__BB0_22;
	sub.s32 	%r102, %r157, %r4;
	mul.wide.s32 	%rd51, %r102, 4;
	add.s64 	%rd52, %rd3, %rd51;
	ld.global.nc.f32 	%f70, [%rd52];
	add.s64 	%rd53, %rd2, %rd51;
	ld.global.nc.f32 	%f71, [%rd53];
	cvt.f64.f32 	%fd38, %f70;
	sub.f64 	%fd68, %fd68, %fd38;
	cvt.f64.f32 	%fd39, %f71;
	sub.f64 	%fd66, %fd66, %fd39;
	mul.f32 	%f72, %f70, %f71;
	cvt.f64.f32 	%fd40, %f72;
	sub.f64 	%fd70, %fd70, %fd40;
$L__BB0_22:
	setp.lt.s32 	%p7, %r157, %r6;
	@%p7 bra 	$L__BB0_70;
	mul.f64 	%fd41, %fd2, %fd57;
	mul.f64 	%fd42, %fd1, %fd68;
	setp.neu.f64 	%p8, %fd59, 0d0000000000000000;
	div.rn.f64 	%fd43, %fd61, %fd59;
	selp.f64 	%fd44, %fd43, %fd41, %p8;
	setp.neu.f64 	%p9, %fd66, 0d0000000000000000;
	div.rn.f64 	%fd45, %fd70, %fd66;
	selp.f64 	%fd46, %fd45, %fd42, %p9;
	sub.f64 	%fd47, %fd46, %fd42;
	setp.neu.f64 	%p10, %fd41, 0d0000000000000000;
	div.rn.f64 	%fd48, %fd44, %fd41;
	selp.f64 	%fd49, %fd48, 0d3FF0000000000000, %p10;
	mul.f64 	%fd50, %fd2, %fd59;
	mul.f64 	%fd51, %fd1, %fd66;
	setp.neu.f64 	%p11, %fd51, 0d0000000000000000;
	div.rn.f64 	%fd52, %fd50, %fd51;
	selp.f64 	%fd53, %fd52, 0d3FF0000000000000, %p11;
	mul.f64 	%fd54, %fd47, %fd49;
	mul.f64 	%fd55, %fd53, %fd54;
	cvt.rn.f32.f64 	%f74, %fd47;
	cvt.rn.f32.f64 	%f75, %fd49;
	cvt.rn.f32.f64 	%f3, %fd53;
	cvt.rn.f32.f64 	%f4, %fd55;
	setp.lt.f32 	%p12, %f74, 0f00000000;
	add.f32 	%f76, %f4, 0fC0400000;
	abs.f32 	%f77, %f76;
	add.f32 	%f78, %f4, 0f40400000;
	selp.f32 	%f79, %f77, %f78, %p12;
	setp.ltu.f32 	%p13, %f79, 0f00000000;
	add.f32 	%f80, %f79, 0f3F000000;
	cvt.rmi.f32.f32 	%f81, %f80;
	add.f32 	%f82, %f79, 0fBF000000;
	cvt.rpi.f32.f32 	%f83, %f82;
	selp.f32 	%f84, %f83, %f81, %p13;
	cvt.rzi.s32.f32 	%r103, %f84;
	max.s32 	%r104, %r103, 1;
	min.s32 	%r19, %r104, 200;
	mul.wide.s32 	%rd54, %r175, 4;
	add.s64 	%rd55, %rd4, %rd54;
	st.local.f32 	[%rd55], %f74;
	add.s64 	%rd56, %rd5, %rd54;
	st.local.f32 	[%rd56], %f75;
	add.s32 	%r105, %r175, 1;
	setp.eq.s32 	%p14, %r105, 200;
	selp.b32 	%r175, 0, %r105, %p14;
	add.s32 	%r21, %r157, 1;
	sub.s32 	%r106, %r157, %r6;
	setp.lt.s32 	%p15, %r106, 0;
	mov.f32 	%f217, 0f00000000;
	@%p15 bra 	$L__BB0_45;
	setp.eq.s32 	%p16, %r175, 0;
	add.s32 	%r108, %r175, -1;
	selp.b32 	%r164, 199, %r108, %p16;
	setp.gt.u32 	%p17, %r19, %r157;
	selp.b32 	%r109, %r21, %r19, %p17;
	min.s32 	%r110, %r109, %r156;
	max.s32 	%r23, %r110, 1;
	setp.lt.s32 	%p18, %r110, 4;
	mov.f32 	%f217, 0f00000000;
	mov.b32 	%r165, 0;
	@%p18 bra 	$L__BB0_35;
	and.b32  	%r111, %r23, 2147483644;
	neg.s32 	%r161, %r111;
	mul.wide.s32 	%rd57, %r157, 4;
	add.s64 	%rd58, %rd1, %rd57;
	add.s64 	%rd119, %rd58, -4;
	mov.f32 	%f217, 0f00000000;
$L__BB0_26:
	.pragma "nounroll";
	mul.wide.s32 	%rd59, %r164, 4;
	add.s64 	%rd60, %rd4, %rd59;
	ld.local.f32 	%f88, [%rd60];
	setp.gt.f32 	%p19, %f88, 0fBF800000;
	setp.lt.f32 	%p20, %f88, 0f00000000;
	setp.ge.f32 	%p21, %f88, 0f00000000;
	setp.lt.f32 	%p22, %f88, 0f3F800000;
	selp.f32 	%f89, 0f3F800000, %f88, %p22;
	selp.f32 	%f90, %f89, %f88, %p21;
	selp.f32 	%f91, 0fBF800000, %f90, %p20;
	selp.f32 	%f6, %f91, %f90, %p19;
	add.s64 	%rd61, %rd5, %rd59;
	ld.local.f32 	%f92, [%rd61];
	setp.eq.f32 	%p23, %f6, 0f00000000;
	setp.eq.f32 	%p24, %f92, 0f00000000;
	or.pred  	%p25, %p23, %p24;
	@%p25 bra 	$L__BB0_28;
	ld.global.nc.f32 	%f93, [%rd119+4];
	mul.f32 	%f94, %f92, %f6;
	div.rn.f32 	%f95, %f93, %f94;
	add.f32 	%f217, %f217, %f95;
$L__BB0_28:
	add.s32 	%r112, %r164, -1;
	setp.eq.s32 	%p26, %r164, 0;
	selp.b32 	%r27, 199, %r112, %p26;
	mul.wide.s32 	%rd62, %r27, 4;
	add.s64 	%rd63, %rd4, %rd62;
	ld.local.f32 	%f96, [%rd63];
	setp.gt.f32 	%p27, %f96, 0fBF800000;
	setp.lt.f32 	%p28, %f96, 0f00000000;
	setp.ge.f32 	%p29, %f96, 0f00000000;
	setp.lt.f32 	%p30, %f96, 0f3F800000;
	selp.f32 	%f97, 0f3F800000, %f96, %p30;
	selp.f32 	%f98, %f97, %f96, %p29;
	selp.f32 	%f99, 0fBF800000, %f98, %p28;
	selp.f32 	%f10, %f99, %f98, %p27;
	add.s64 	%rd64, %rd5, %rd62;
	ld.local.f32 	%f100, [%rd64];
	setp.eq.f32 	%p31, %f10, 0f00000000;
	setp.eq.f32 	%p32, %f100, 0f00000000;
	or.pred  	%p33, %p31, %p32;
	@%p33 bra 	$L__BB0_30;
	ld.global.nc.f32 	%f101, [%rd119];
	mul.f32 	%f102, %f100, %f10;
	div.rn.f32 	%f103, %f101, %f102;
	add.f32 	%f217, %f217, %f103;
$L__BB0_30:
	add.s32 	%r113, %r27, -1;
	setp.eq.s32 	%p34, %r27, 0;
	selp.b32 	%r28, 199, %r113, %p34;
	mul.wide.s32 	%rd65, %r28, 4;
	add.s64 	%rd66, %rd4, %rd65;
	ld.local.f32 	%f104, [%rd66];
	setp.gt.f32 	%p35, %f104, 0fBF800000;
	setp.lt.f32 	%p36, %f104, 0f00000000;
	setp.ge.f32 	%p37, %f104, 0f00000000;
	setp.lt.f32 	%p38, %f104, 0f3F800000;
	selp.f32 	%f105, 0f3F800000, %f104, %p38;
	selp.f32 	%f106, %f105, %f104, %p37;
	selp.f32 	%f107, 0fBF800000, %f106, %p36;
	selp.f32 	%f14, %f107, %f106, %p35;
	add.s64 	%rd67, %rd5, %rd65;
	ld.local.f32 	%f108, [%rd67];
	setp.eq.f32 	%p39, %f14, 0f00000000;
	setp.eq.f32 	%p40, %f108, 0f00000000;
	or.pred  	%p41, %p39, %p40;
	@%p41 bra 	$L__BB0_32;
	ld.global.nc.f32 	%f109, [%rd119+-4];
	mul.f32 	%f110, %f108, %f14;
	div.rn.f32 	%f111, %f109, %f110;
	add.f32 	%f217, %f217, %f111;
$L__BB0_32:
	add.s32 	%r114, %r28, -1;
	setp.eq.s32 	%p42, %r28, 0;
	selp.b32 	%r115, 199, %r114, %p42;
	setp.eq.s32 	%p43, %r115, 0;
	add.s32 	%r116, %r115, -1;
	selp.b32 	%r164, 199, %r116, %p43;
	mul.wide.s32 	%rd68, %r115, 4;
	add.s64 	%rd69, %rd4, %rd68;
	ld.local.f32 	%f112, [%rd69];
	setp.gt.f32 	%p44, %f112, 0fBF800000;
	setp.lt.f32 	%p45, %f112, 0f00000000;
	setp.ge.f32 	%p46, %f112, 0f00000000;
	setp.lt.f32 	%p47, %f112, 0f3F800000;
	selp.f32 	%f113, 0f3F800000, %f112, %p47;
	selp.f32 	%f114, %f113, %f112, %p46;
	selp.f32 	%f115, 0fBF800000, %f114, %p45;
	selp.f32 	%f18, %f115, %f114, %p44;
	add.s64 	%rd70, %rd5, %rd68;
	ld.local.f32 	%f116, [%rd70];
	setp.eq.f32 	%p48, %f18, 0f00000000;
	setp.eq.f32 	%p49, %f116, 0f00000000;
	or.pred  	%p50, %p48, %p49;
	@%p50 bra 	$L__BB0_34;
	ld.global.nc.f32 	%f117, [%rd119+-8];
	mul.f32 	%f118, %f116, %f18;
	div.rn.f32 	%f119, %f117, %f118;
	add.f32 	%f217, %f217, %f119;
$L__BB0_34:
	and.b32  	%r165, %r23, 2147483644;
	add.s32 	%r161, %r161, 4;
	add.s64 	%rd119, %rd119, -16;
	setp.ne.s32 	%p51, %r161, 0;
	@%p51 bra 	$L__BB0_26;
$L__BB0_35:
	and.b32  	%r117, %r23, 3;
	setp.eq.s32 	%p52, %r117, 0;
	@%p52 bra 	$L__BB0_45;
	and.b32  	%r118, %r23, 3;
	setp.eq.s32 	%p53, %r118, 1;
	@%p53 bra 	$L__BB0_42;
	mul.wide.s32 	%rd71, %r164, 4;
	add.s64 	%rd72, %rd4, %rd71;
	ld.local.f32 	%f121, [%rd72];
	setp.gt.f32 	%p54, %f121, 0fBF800000;
	setp.lt.f32 	%p55, %f121, 0f00000000;
	setp.ge.f32 	%p56, %f121, 0f00000000;
	setp.lt.f32 	%p57, %f121, 0f3F800000;
	selp.f32 	%f122, 0f3F800000, %f121, %p57;
	selp.f32 	%f123, %f122, %f121, %p56;
	selp.f32 	%f124, 0fBF800000, %f123, %p55;
	selp.f32 	%f24, %f124, %f123, %p54;
	add.s64 	%rd73, %rd5, %rd71;
	ld.local.f32 	%f125, [%rd73];
	setp.eq.f32 	%p58, %f24, 0f00000000;
	setp.eq.f32 	%p59, %f125, 0f00000000;
	sub.s32 	%r119, %r157, %r165;
	mul.wide.s32 	%rd74, %r119, 4;
	add.s64 	%rd16, %rd1, %rd74;
	or.pred  	%p60, %p58, %p59;
	@%p60 bra 	$L__BB0_39;
	ld.global.nc.f32 	%f126, [%rd16];
	mul.f32 	%f127, %f125, %f24;
	div.rn.f32 	%f128, %f126, %f127;
	add.f32 	%f217, %f217, %f128;
$L__BB0_39:
	add.s32 	%r120, %r164, -1;
	setp.eq.s32 	%p61, %r164, 0;
	selp.b32 	%r34, 199, %r120, %p61;
	mul.wide.s32 	%rd75, %r34, 4;
	add.s64 	%rd76, %rd4, %rd75;
	ld.local.f32 	%f129, [%rd76];
	setp.gt.f32 	%p62, %f129, 0fBF800000;
	setp.lt.f32 	%p63, %f129, 0f00000000;
	setp.ge.f32 	%p64, %f129, 0f00000000;
	setp.lt.f32 	%p65, %f129, 0f3F800000;
	selp.f32 	%f130, 0f3F800000, %f129, %p65;
	selp.f32 	%f131, %f130, %f129, %p64;
	selp.f32 	%f132, 0fBF800000, %f131, %p63;
	selp.f32 	%f28, %f132, %f131, %p62;
	add.s64 	%rd77, %rd5, %rd75;
	ld.local.f32 	%f133, [%rd77];
	setp.eq.f32 	%p66, %f28, 0f00000000;
	setp.eq.f32 	%p67, %f133, 0f00000000;
	or.pred  	%p68, %p66, %p67;
	@%p68 bra 	$L__BB0_41;
	ld.global.nc.f32 	%f134, [%rd16+-4];
	mul.f32 	%f135, %f133, %f28;
	div.rn.f32 	%f136, %f134, %f135;
	add.f32 	%f217, %f217, %f136;
$L__BB0_41:
	add.s32 	%r165, %r165, 2;
	add.s32 	%r121, %r34, -1;
	setp.eq.s32 	%p69, %r34, 0;
	selp.b32 	%r164, 199, %r121, %p69;
$L__BB0_42:
	and.b32  	%r122, %r23, 1;
	setp.eq.b32 	%p70, %r122, 1;
	not.pred 	%p71, %p70;
	@%p71 bra 	$L__BB0_45;
	mul.wide.s32 	%rd78, %r164, 4;
	add.s64 	%rd79, %rd4, %rd78;
	ld.local.f32 	%f137, [%rd79];
	setp.gt.f32 	%p72, %f137, 0fBF800000;
	setp.lt.f32 	%p73, %f137, 0f00000000;
	setp.ge.f32 	%p74, %f137, 0f00000000;
	setp.lt.f32 	%p75, %f137, 0f3F800000;
	selp.f32 	%f138, 0f3F800000, %f137, %p75;
	selp.f32 	%f139, %f138, %f137, %p74;
	selp.f32 	%f140, 0fBF800000, %f139, %p73;
	selp.f32 	%f34, %f140, %f139, %p72;
	add.s64 	%rd80, %rd5, %rd78;
	ld.local.f32 	%f141, [%rd80];
	setp.eq.f32 	%p76, %f34, 0f00000000;
	setp.eq.f32 	%p77, %f141, 0f00000000;
	or.pred  	%p78, %p76, %p77;
	@%p78 bra 	$L__BB0_45;
	sub.s32 	%r123, %r157, %r165;
	mul.wide.s32 	%rd81, %r123, 4;
	add.s64 	%rd82, %rd1, %rd81;
	ld.global.nc.f32 	%f142, [%rd82];
	mul.f32 	%f143, %f141, %f34;
	div.rn.f32 	%f144, %f142, %f143;
	add.f32 	%f217, %f217, %f144;
$L__BB0_45:
	sub.s32 	%r124, %r157, %r6;
	add.s32 	%r125, %r124, 1;
	setp.gt.u32 	%p79, %r19, %r157;
	selp.b32 	%r39, %r21, %r19, %p79;
	setp.ge.s32 	%p80, %r125, %r39;
	@%p80 bra 	$L__BB0_60;
	sub.s32 	%r169, %r21, %r39;
	sub.s32 	%r126, %r157, %r6;
	add.s32 	%r127, %r126, 1;
	min.s32 	%r128, %r127, %r39;
	sub.s32 	%r129, %r21, %r128;
	sub.s32 	%r130, %r157, %r39;
	add.s32 	%r131, %r130, 2;
	max.s32 	%r132, %r131, %r129;
	add.s32 	%r133, %r39, %r132;
	not.b32 	%r134, %r157;
	add.s32 	%r41, %r133, %r134;
	sub.s32 	%r135, %r133, %r157;
	add.s32 	%r136, %r135, -2;
	setp.lt.u32 	%p81, %r136, 15;
	mov.f32 	%f235, 0f00000000;
	@%p81 bra 	$L__BB0_49;
	mov.b32 	%r168, 0;
	mov.f32 	%f235, 0f00000000;
$L__BB0_48:
	.pragma "nounroll";
	mul.wide.s32 	%rd83, %r169, 4;
	add.s64 	%rd84, %rd1, %rd83;
	ld.global.nc.f32 	%f148, [%rd84];
	add.f32 	%f149, %f235, %f148;
	ld.global.nc.f32 	%f150, [%rd84+4];
	add.f32 	%f151, %f149, %f150;
	ld.global.nc.f32 	%f152, [%rd84+8];
	add.f32 	%f153, %f151, %f152;
	ld.global.nc.f32 	%f154, [%rd84+12];
	add.f32 	%f155, %f153, %f154;
	ld.global.nc.f32 	%f156, [%rd84+16];
	add.f32 	%f157, %f155, %f156;
	ld.global.nc.f32 	%f158, [%rd84+20];
	add.f32 	%f159, %f157, %f158;
	ld.global.nc.f32 	%f160, [%rd84+24];
	add.f32 	%f161, %f159, %f160;
	ld.global.nc.f32 	%f162, [%rd84+28];
	add.f32 	%f163, %f161, %f162;
	ld.global.nc.f32 	%f164, [%rd84+32];
	add.f32 	%f165, %f163, %f164;
	ld.global.nc.f32 	%f166, [%rd84+36];
	add.f32 	%f167, %f165, %f166;
	ld.global.nc.f32 	%f168, [%rd84+40];
	add.f32 	%f169, %f167, %f168;
	ld.global.nc.f32 	%f170, [%rd84+44];
	add.f32 	%f171, %f169, %f170;
	ld.global.nc.f32 	%f172, [%rd84+48];
	add.f32 	%f173, %f171, %f172;
	ld.global.nc.f32 	%f174, [%rd84+52];
	add.f32 	%f175, %f173, %f174;
	ld.global.nc.f32 	%f176, [%rd84+56];
	add.f32 	%f177, %f175, %f176;
	ld.global.nc.f32 	%f178, [%rd84+60];
	add.f32 	%f235, %f177, %f178;
	add.s32 	%r169, %r169, 16;
	add.s32 	%r168, %r168, 16;
	and.b32  	%r138, %r41, -16;
	setp.ne.s32 	%p82, %r168, %r138;
	@%p82 bra 	$L__BB0_48;
$L__BB0_49:
	and.b32  	%r139, %r41, 15;
	setp.eq.s32 	%p83, %r139, 0;
	@%p83 bra 	$L__BB0_59;
	and.b32  	%r140, %r41, 15;
	setp.lt.u32 	%p84, %r140, 8;
	@%p84 bra 	$L__BB0_52;
	mul.wide.s32 	%rd85, %r169, 4;
	add.s64 	%rd86, %rd1, %rd85;
	ld.global.nc.f32 	%f180, [%rd86];
	add.f32 	%f181, %f235, %f180;
	ld.global.nc.f32 	%f182, [%rd86+4];
	add.f32 	%f183, %f181, %f182;
	ld.global.nc.f32 	%f184, [%rd86+8];
	add.f32 	%f185, %f183, %f184;
	ld.global.nc.f32 	%f186, [%rd86+12];
	add.f32 	%f187, %f185, %f186;
	ld.global.nc.f32 	%f188, [%rd86+16];
	add.f32 	%f189, %f187, %f188;
	ld.global.nc.f32 	%f190, [%rd86+20];
	add.f32 	%f191, %f189, %f190;
	ld.global.nc.f32 	%f192, [%rd86+24];
	add.f32 	%f193, %f191, %f192;
	ld.global.nc.f32 	%f194, [%rd86+28];
	add.f32 	%f235, %f193, %f194;
	add.s32 	%r169, %r169, 8;
$L__BB0_52:
	and.b32  	%r141, %r41, 7;
	setp.eq.s32 	%p85, %r141, 0;
	@%p85 bra 	$L__BB0_59;
	and.b32  	%r49, %r41, 3;
	and.b32  	%r142, %r41, 7;
	setp.lt.u32 	%p86, %r142, 4;
	@%p86 bra 	$L__BB0_55;
	mul.wide.s32 	%rd87, %r169, 4;
	add.s64 	%rd88, %rd1, %rd87;
	ld.global.nc.f32 	%f196, [%rd88];
	add.f32 	%f197, %f235, %f196;
	ld.global.nc.f32 	%f198, [%rd88+4];
	add.f32 	%f199, %f197, %f198;
	ld.global.nc.f32 	%f200, [%rd88+8];
	add.f32 	%f201, %f199, %f200;
	ld.global.nc.f32 	%f202, [%rd88+12];
	add.f32 	%f235, %f201, %f202;
	add.s32 	%r169, %r169, 4;
$L__BB0_55:
	setp.eq.s32 	%p87, %r49, 0;
	@%p87 bra 	$L__BB0_59;
	mul.wide.s32 	%rd89, %r169, 4;
	add.s64 	%rd17, %rd1, %rd89;
	ld.global.nc.f32 	%f203, [%rd17];
	add.f32 	%f235, %f235, %f203;
	setp.eq.s32 	%p88, %r49, 1;
	@%p88 bra 	$L__BB0_59;
	ld.global.nc.f32 	%f204, [%rd17+4];
	add.f32 	%f235, %f235, %f204;
	setp.eq.s32 	%p89, %r49, 2;
	@%p89 bra 	$L__BB0_59;
	ld.global.nc.f32 	%f205, [%rd17+8];
	add.f32 	%f235, %f235, %f205;
$L__BB0_59:
	add.f32 	%f217, %f217, %f235;
$L__BB0_60:
	cvt.rn.f32.f64 	%f54, %fd1;
	setp.gt.s32 	%p90, %r3, 512;
	cvt.rn.f32.u32 	%f206, %r19;
	div.rn.f32 	%f207, %f217, %f206;
	mul.f32 	%f208, %f1, %f4;
	mul.wide.u32 	%rd90, %r157, 4;
	add.s64 	%rd91, %rd1, %rd90;
	ld.global.nc.f32 	%f209, [%rd91];
	fma.rn.f32 	%f210, %f207, 0fBC23D70A, %f209;
	fma.rn.f32 	%f55, %f208, %f3, %f210;
	@%p90 bra 	$L__BB0_66;
	setp.ge.s32 	%p93, %r177, %r4;
	@%p93 bra 	$L__BB0_63;
	mul.wide.s32 	%rd96, %r176, 4;
	add.s64 	%rd97, %rd6, %rd96;
	st.local.f32 	[%rd97], %f55;
	add.s32 	%r144, %r176, 1;
	setp.eq.s32 	%p95, %r144, %r4;
	selp.b32 	%r176, 0, %r144, %p95;
	add.s32 	%r177, %r177, 1;
	bra.uni 	$L__BB0_64;
$L__BB0_63:
	mul.wide.s32 	%rd94, %r176, 4;
	add.s64 	%rd95, %rd6, %rd94;
	ld.local.f32 	%f213, [%rd95];
	sub.f32 	%f239, %f239, %f213;
	st.local.f32 	[%rd95], %f55;
	add.s32 	%r143, %r176, 1;
	setp.eq.s32 	%p94, %r143, %r4;
	selp.b32 	%r176, 0, %r143, %p94;
$L__BB0_64:
	add.f32 	%f239, %f55, %f239;
	setp.lt.s32 	%p96, %r157, %r7;
	@%p96 bra 	$L__BB0_70;
	mul.f32 	%f214, %f239, %f54;
	mul.wide.u32 	%rd98, %r157, 4;
	add.s64 	%rd99, %rd9, %rd98;
	st.global.f32 	[%rd99], %f214;
	bra.uni 	$L__BB0_70;
$L__BB0_66:
	setp.lt.s32 	%p91, %r157, %r7;
	@%p91 bra 	$L__BB0_70;
	sub.s32 	%r174, %r157, %r4;
	mov.f32 	%f238, 0f00000000;
$L__BB0_68:
	add.s32 	%r174, %r174, 1;
	add.f32 	%f238, %f55, %f238;
	setp.lt.s32 	%p92, %r174, %r157;
	@%p92 bra 	$L__BB0_68;
	mul.f32 	%f212, %f238, %f54;
	mul.wide.u32 	%rd92, %r157, 4;
	add.s64 	%rd93, %rd9, %rd92;
	st.global.f32 	[%rd93], %f212;
$L__BB0_70:
	add.s32 	%r157, %r157, 1;
	add.s32 	%r156, %r156, 1;
	setp.ne.s32 	%p97, %r157, %r91;
	@%p97 bra 	$L__BB0_17;
$L__BB0_71:
	min.s32 	%r65, %r7, %r91;
	setp.lt.s32 	%p98, %r65, 1;
	@%p98 bra 	$L__BB0_84;
	and.b32  	%r66, %r65, 15;
	setp.lt.u32 	%p99, %r65, 16;
	mov.b32 	%r184, 0;
	@%p99 bra 	$L__BB0_75;
	and.b32  	%r184, %r65, 2147483632;
	neg.s32 	%r178, %r184;
	add.s64 	%rd101, %rd44, %rd7;
	add.s64 	%rd120, %rd101, 32;
$L__BB0_74:
	.pragma "nounroll";
	mov.b32 	%r146, 2147483647;
	st.global.u32 	[%rd120+-32], %r146;
	st.global.u32 	[%rd120+-28], %r146;
	st.global.u32 	[%rd120+-24], %r146;
	st.global.u32 	[%rd120+-20], %r146;
	st.global.u32 	[%rd120+-16], %r146;
	st.global.u32 	[%rd120+-12], %r146;
	st.global.u32 	[%rd120+-8], %r146;
	st.global.u32 	[%rd120+-4], %r146;
	st.global.u32 	[%rd120], %r146;
	st.global.u32 	[%rd120+4], %r146;
	st.global.u32 	[%rd120+8], %r146;
	st.global.u32 	[%rd120+12], %r146;
	st.global.u32 	[%rd120+16], %r146;
	st.global.u32 	[%rd120+20], %r146;
	st.global.u32 	[%rd120+24], %r146;
	st.global.u32 	[%rd120+28], %r146;
	add.s32 	%r178, %r178, 16;
	add.s64 	%rd120, %rd120, 64;
	setp.eq.s32 	%p100, %r178, 0;
	@%p100 bra 	$L__BB0_75;
	bra.uni 	$L__BB0_74;
$L__BB0_75:
	setp.eq.s32 	%p101, %r66, 0;
	@%p101 bra 	$L__BB0_84;
	and.b32  	%r82, %r65, 7;
	setp.lt.u32 	%p102, %r66, 8;
	@%p102 bra 	$L__BB0_78;
	mul.wide.u32 	%rd102, %r184, 4;
	add.s64 	%rd103, %rd9, %rd102;
	mov.b32 	%r147, 2147483647;
	st.global.u32 	[%rd103], %r147;
	st.global.u32 	[%rd103+4], %r147;
	st.global.u32 	[%rd103+8], %r147;
	st.global.u32 	[%rd103+12], %r147;
	st.global.u32 	[%rd103+16], %r147;
	st.global.u32 	[%rd103+20], %r147;
	st.global.u32 	[%rd103+24], %r147;
	st.global.u32 	[%rd103+28], %r147;
	add.s32 	%r184, %r184, 8;
$L__BB0_78:
	setp.eq.s32 	%p103, %r82, 0;
	@%p103 bra 	$L__BB0_84;
	and.b32  	%r85, %r65, 3;
	setp.lt.u32 	%p104, %r82, 4;
	@%p104 bra 	$L__BB0_81;
	mul.wide.u32 	%rd104, %r184, 4;
	add.s64 	%rd105, %rd9, %rd104;
	mov.b32 	%r148, 2147483647;
	st.global.u32 	[%rd105], %r148;
	st.global.u32 	[%rd105+4], %r148;
	st.global.u32 	[%rd105+8], %r148;
	st.global.u32 	[%rd105+12], %r148;
	add.s32 	%r184, %r184, 4;
$L__BB0_81:
	setp.eq.s32 	%p105, %r85, 0;
	@%p105 bra 	$L__BB0_84;
	mul.wide.u32 	%rd107, %r184, 4;
	add.s64 	%rd108, %rd44, %rd107;
	add.s64 	%rd122, %rd7, %rd108;
	neg.s32 	%r186, %r85;
$L__BB0_83:
	.pragma "nounroll";
	mov.b32 	%r149, 2147483647;
	st.global.u32 	[%rd122], %r149;
	add.s64 	%rd122, %rd122, 4;
	add.s32 	%r186, %r186, 1;
	setp.ne.s32 	%p106, %r186, 0;
	@%p106 bra 	$L__BB0_83;
$L__BB0_84:
	ret;

}
	// .globl	avsl_many_series_one_param_f32
.visible .entry avsl_many_series_one_param_f32(
	.param .u64 .ptr .align 1 avsl_many_series_one_param_f32_param_0,
	.param .u64 .ptr .align 1 avsl_many_series_one_param_f32_param_1,
	.param .u64 .ptr .align 1 avsl_many_series_one_param_f32_param_2,
	.param .u64 .ptr .align 1 avsl_many_series_one_param_f32_param_3,
	.param .u32 avsl_many_series_one_param_f32_param_4,
	.param .u32 avsl_many_series_one_param_f32_param_5,
	.param .u32 avsl_many_series_one_param_f32_param_6,
	.param .u32 avsl_many_series_one_param_f32_param_7,
	.param .f32 avsl_many_series_one_param_f32_param_8,
	.param .u64 .ptr .align 1 avsl_many_series_one_param_f32_param_9
)
{
	.local .align 16 .b8 	__local_depot1[3648];
	.reg .b64 	%SP;
	.reg .b64 	%SPL;
	.reg .pred 	%p<194>;
	.reg .b32 	%r<334>;
	.reg .b32 	%f<571>;
	.reg .b64 	%rd<231>;

	mov.u64 	%SPL, __local_depot1;
	ld.param.u64 	%rd19, [avsl_many_series_one_param_f32_param_0];
	ld.param.u64 	%rd20, [avsl_many_series_one_param_f32_param_1];
	ld.param.u64 	%rd16, [avsl_many_series_one_param_f32_param_2];
	ld.param.u64 	%rd17, [avsl_many_series_one_param_f32_param_3];
	ld.param.u32 	%r133, [avsl_many_series_one_param_f32_param_4];
	ld.param.u32 	%r135, [avsl_many_series_one_param_f32_param_6];
	ld.param.u32 	%r136, [avsl_many_series_one_param_f32_param_7];
	ld.param.u64 	%rd18, [avsl_many_series_one_param_f32_param_9];
	cvta.to.global.u64 	%rd1, %rd20;
	cvta.to.global.u64 	%rd2, %rd16;
	cvta.to.global.u64 	%rd3, %rd19;
	cvta.to.global.u64 	%rd4, %rd18;
	add.u64 	%rd5, %SPL, 0;
	add.u64 	%rd6, %SPL, 800;
	add.u64 	%rd7, %SPL, 1600;
	mov.u32 	%r137, %ctaid.x;
	mov.u32 	%r138, %ntid.x;
	mov.u32 	%r139, %tid.x;
	mad.lo.s32 	%r1, %r137, %r138, %r139;
	setp.ge.s32 	%p1, %r1, %r133;
	@%p1 bra 	$L__BB1_114;
	ld.param.u32 	%r284, [avsl_many_series_one_param_f32_param_5];
	cvta.to.global.u64 	%rd24, %rd17;
	mul.wide.s32 	%rd25, %r1, 4;
	add.s64 	%rd26, %rd24, %rd25;
	ld.global.nc.u32 	%r2, [%rd26];
	max.s32 	%r3, %r136, 1;
	add.s32 	%r4, %r2, %r3;
	add.s32 	%r140, %r4, %r3;
	add.s32 	%r5, %r140, -2;
	max.s32 	%r6, %r135, 1;
	cvt.rn.f32.u32 	%f169, %r6;
	rcp.rn.f32 	%f1, %f169;
	cvt.rn.f32.u32 	%f170, %r3;
	rcp.rn.f32 	%f2, %f170;
	mov.f32 	%f171, 0f00000000;
	st.local.v4.f32 	[%rd5], {%f171, %f171, %f171, %f171};
	mov.f32 	%f172, 0f3F800000;
	st.local.v4.f32 	[%rd6], {%f172, %f172, %f172, %f172};
	st.local.v4.f32 	[%rd5+16], {%f171, %f171, %f171, %f171};
	st.local.v4.f32 	[%rd6+16], {%f172, %f172, %f172, %f172};
	st.local.v4.f32 	[%rd5+32], {%f171, %f171, %f171, %f171};
	st.local.v4.f32 	[%rd6+32], {%f172, %f172, %f172, %f172};
	st.local.v4.f32 	[%rd5+48], {%f171, %f171, %f171, %f171};
	st.local.v4.f32 	[%rd6+48], {%f172, %f172, %f172, %f172};
	st.local.v4.f32 	[%rd5+64], {%f171, %f171, %f171, %f171};
	st.local.v4.f32 	[%rd6+64], {%f172, %f172, %f172, %f172};
	st.local.v4.f32 	[%rd5+80], {%f171, %f171, %f171, %f171};
	st.local.v4.f32 	[%rd6+80], {%f172, %f172, %f172, %f172};
	st.local.v4.f32 	[%rd5+96], {%f171, %f171, %f171, %f171};
	st.local.v4.f32 	[%rd6+96], {%f172, %f172, %f172, %f172};
	st.local.v4.f32 	[%rd5+112], {%f171, %f171, %f171, %f171};
	st.local.v4.f32 	[%rd6+112], {%f172, %f172, %f172, %f172};
	st.local.v4.f32 	[%rd5+128], {%f171, %f171, %f171, %f171};
	st.local.v4.f32 	[%rd6+128], {%f172, %f172, %f172, %f172};
	st.local.v4.f32 	[%rd5+144], {%f171, %f171, %f171, %f171};
	st.local.v4.f32 	[%rd6+144], {%f172, %f172, %f172, %f172};
	st.local.v4.f32 	[%rd5+160], {%f171, %f171, %f171, %f171};
	st.local.v4.f32 	[%rd6+160], {%f172, %f172, %f172, %f172};
	st.local.v4.f32 	[%rd5+176], {%f171, %f171, %f171, %f171};
	st.local.v4.f32 	[%rd6+176], {%f172, %f172, %f172, %f172};
	st.local.v4.f32 	[%rd5+192], {%f171, %f171, %f171, %f171};
	st.local.v4.f32 	[%rd6+192], {%f172, %f172, %f172, %f172};
	st.local.v4.f32 	[%rd5+208], {%f171, %f171, %f171, %f171};
	st.local.v4.f32 	[%rd6+208], {%f172, %f172, %f172, %f172};
	st.local.v4.f32 	[%rd5+224], {%f171, %f171, %f171, %f171};
	st.local.v4.f32 	[%rd6+224], {%f172, %f172, %f172, %f172};
	st.local.v4.f32 	[%rd5+240], {%f171, %f171, %f171, %f171};
	st.local.v4.f32 	[%rd6+240], {%f172, %f172, %f172, %f172};
	st.local.v4.f32 	[%rd5+256], {%f171, %f171, %f171, %f171};
	st.local.v4.f32 	[%rd6+256], {%f172, %f172, %f172, %f172};
	st.local.v4.f32 	[%rd5+272], {%f171, %f171, %f171, %f171};
	st.local.v4.f32 	[%rd6+272], {%f172, %f172, %f172, %f172};
	st.local.v4.f32 	[%rd5+288], {%f171, %f171, %f171, %f171};
	st.local.v4.f32 	[%rd6+288], {%f172, %f172, %f172, %f172};
	st.local.v4.f32 	[%rd5+304], {%f171, %f171, %f171, %f171};
	st.local.v4.f32 	[%rd6+304], {%f172, %f172, %f172, %f172};
	st.local.v4.f32 	[%rd5+320], {%f171, %f171, %f171, %f171};
	st.local.v4.f32 	[%rd6+320], {%f172, %f172, %f172, %f172};
	st.local.v4.f32 	[%rd5+336], {%f171, %f171, %f171, %f171};
	st.local.v4.f32 	[%rd6+336], {%f172, %f172, %f172, %f172};
	st.local.v4.f32 	[%rd5+352], {%f171, %f171, %f171, %f171};
	st.local.v4.f32 	[%rd6+352], {%f172, %f172, %f172, %f172};
	st.local.v4.f32 	[%rd5+368], {%f171, %f171, %f171, %f171};
	st.local.v4.f32 	[%rd6+368], {%f172, %f172, %f172, %f172};
	st.local.v4.f32 	[%rd5+384], {%f171, %f171, %f171, %f171};
	st.local.v4.f32 	[%rd6+384], {%f172, %f172, %f172, %f172};
	st.local.v4.f32 	[%rd5+400], {%f171, %f171, %f171, %f171};
	st.local.v4.f32 	[%rd6+400], {%f172, %f172, %f172, %f172};
	st.local.v4.f32 	[%rd5+416], {%f171, %f171, %f171, %f171};
	st.local.v4.f32 	[%rd6+416], {%f172, %f172, %f172, %f172};
	st.local.v4.f32 	[%rd5+432], {%f171, %f171, %f171, %f171};
	st.local.v4.f32 	[%rd6+432], {%f172, %f172, %f172, %f172};
	st.local.v4.f32 	[%rd5+448], {%f171, %f171, %f171, %f171};
	st.local.v4.f32 	[%rd6+448], {%f172, %f172, %f172, %f172};
	st.local.v4.f32 	[%rd5+464], {%f171, %f171, %f171, %f171};
	st.local.v4.f32 	[%rd6+464], {%f172, %f172, %f172, %f172};
	st.local.v4.f32 	[%rd5+480], {%f171, %f171, %f171, %f171};
	st.local.v4.f32 	[%rd6+480], {%f172, %f172, %f172, %f172};
	st.local.v4.f32 	[%rd5+496], {%f171, %f171, %f171, %f171};
	st.local.v4.f32 	[%rd6+496], {%f172, %f172, %f172, %f172};
	st.local.v4.f32 	[%rd5+512], {%f171, %f171, %f171, %f171};
	st.local.v4.f32 	[%rd6+512], {%f172, %f172, %f172, %f172};
	st.local.v4.f32 	[%rd5+528], {%f171, %f171, %f171, %f171};
	st.local.v4.f32 	[%rd6+528], {%f172, %f172, %f172, %f172};
	st.local.v4.f32 	[%rd5+544], {%f171, %f171, %f171, %f171};
	st.local.v4.f32 	[%rd6+544], {%f172, %f172, %f172, %f172};
	st.local.v4.f32 	[%rd5+560], {%f171, %f171, %f171, %f171};
	st.local.v4.f32 	[%rd6+560], {%f172, %f172, %f172, %f172};
	st.local.v4.f32 	[%rd5+576], {%f171, %f171, %f171, %f171};
	st.local.v4.f32 	[%rd6+576], {%f172, %f172, %f172, %f172};
	st.local.v4.f32 	[%rd5+592], {%f171, %f171, %f171, %f171};
	st.local.v4.f32 	[%rd6+592], {%f172, %f172, %f172, %f172};
	st.local.v4.f32 	[%rd5+608], {%f171, %f171, %f171, %f171};
	st.local.v4.f32 	[%rd6+608], {%f172, %f172, %f172, %f172};
	st.local.v4.f32 	[%rd5+624], {%f171, %f171, %f171, %f171};
	st.local.v4.f32 	[%rd6+624], {%f172, %f172, %f172, %f172};
	st.local.v4.f32 	[%rd5+640], {%f171, %f171, %f171, %f171};
	st.local.v4.f32 	[%rd6+640], {%f172, %f172, %f172, %f172};
	st.local.v4.f32 	[%rd5+656], {%f171, %f171, %f171, %f171};
	st.local.v4.f32 	[%rd6+656], {%f172, %f172, %f172, %f172};
	st.local.v4.f32 	[%rd5+672], {%f171, %f171, %f171, %f171};
	st.local.v4.f32 	[%rd6+672], {%f172, %f172, %f172, %f172};
	st.local.v4.f32 	[%rd5+688], {%f171, %f171, %f171, %f171};
	st.local.v4.f32 	[%rd6+688], {%f172, %f172, %f172, %f172};
	st.local.v4.f32 	[%rd5+704], {%f171, %f171, %f171, %f171};
	st.local.v4.f32 	[%rd6+704], {%f172, %f172, %f172, %f172};
	st.local.v4.f32 	[%rd5+720], {%f171, %f171, %f171, %f171};
	st.local.v4.f32 	[%rd6+720], {%f172, %f172, %f172, %f172};
	st.local.v4.f32 	[%rd5+736], {%f171, %f171, %f171, %f171};
	st.local.v4.f32 	[%rd6+736], {%f172, %f172, %f172, %f172};
	st.local.v4.f32 	[%rd5+752], {%f171, %f171, %f171, %f171};
	st.local.v4.f32 	[%rd6+752], {%f172, %f172, %f172, %f172};
	st.local.v4.f32 	[%rd5+768], {%f171, %f171, %f171, %f171};
	st.local.v4.f32 	[%rd6+768], {%f172, %f172, %f172, %f172};
	st.local.v4.f32 	[%rd5+784], {%f171, %f171, %f171, %f171};
	st.local.v4.f32 	[%rd6+784], {%f172, %f172, %f172, %f172};
	setp.lt.s32 	%p2, %r284, 1;
	@%p2 bra 	$L__BB1_102;
	setp.gt.s32 	%p3, %r136, 512;
	@%p3 bra 	$L__BB1_53;
	sub.s32 	%r288, 2, %r4;
	mov.f32 	%f527, 0f00000000;
	mov.b32 	%r289, 0;
	mov.u32 	%r308, %r289;
	mov.u32 	%r307, %r289;
	mov.f32 	%f510, %f527;
	mov.f32 	%f509, %f527;
	mov.f32 	%f508, %f527;
	mov.f32 	%f507, %f527;
	mov.f32 	%f506, %f527;
	mov.f32 	%f505, %f527;
	mov.u32 	%r292, %r289;
$L__BB1_4:
	mad.lo.s32 	%r13, %r289, %r133, %r1;
	setp.lt.s32 	%p93, %r289, %r2;
	@%p93 bra 	$L__BB1_9;
	ld.param.u64 	%rd228, [avsl_many_series_one_param_f32_param_2];
	mul.wide.s32 	%rd114, %r13, 4;
	add.s64 	%rd115, %rd3, %rd114;
	ld.global.nc.f32 	%f334, [%rd115];
	cvta.to.global.u64 	%rd8, %rd228;
	add.s64 	%rd116, %rd8, %rd114;
	ld.global.nc.f32 	%f335, [%rd116];
	add.f32 	%f510, %f510, %f334;
	add.f32 	%f508, %f508, %f335;
	fma.rn.f32 	%f506, %f334, %f335, %f506;
	add.f32 	%f509, %f509, %f334;
	add.f32 	%f507, %f507, %f335;
	fma.rn.f32 	%f505, %f334, %f335, %f505;
	add.s32 	%r204, %r2, %r6;
	setp.lt.s32 	%p94, %r289, %r204;
	@%p94 bra 	$L__BB1_7;
	sub.s32 	%r205, %r289, %r6;
	mad.lo.s32 	%r206, %r205, %r133, %r1;
	mul.wide.s32 	%rd117, %r206, 4;
	add.s64 	%rd118, %rd3, %rd117;
	ld.global.nc.f32 	%f336, [%rd118];
	add.s64 	%rd119, %rd8, %rd117;
	ld.global.nc.f32 	%f337, [%rd119];
	sub.f32 	%f510, %f510, %f336;
	sub.f32 	%f508, %f508, %f337;
	mul.f32 	%f338, %f336, %f337;
	sub.f32 	%f506, %f506, %f338;
$L__BB1_7:
	add.s32 	%r207, %r2, %r3;
	setp.lt.s32 	%p95, %r289, %r207;
	@%p95 bra 	$L__BB1_9;
	sub.s32 	%r208, %r289, %r3;
	mad.lo.s32 	%r209, %r208, %r133, %r1;
	mul.wide.s32 	%rd120, %r209, 4;
	add.s64 	%rd121, %rd3, %rd120;
	ld.global.nc.f32 	%f339, [%rd121];
	add.s64 	%rd122, %rd8, %rd120;
	ld.global.nc.f32 	%f340, [%rd122];
	sub.f32 	%f509, %f509, %f339;
	sub.f32 	%f507, %f507, %f340;
	mul.f32 	%f341, %f339, %f340;
	sub.f32 	%f505, %f505, %f341;
$L__BB1_9:
	add.s32 	%r210, %r2, %r3;
	add.s32 	%r211, %r210, -1;
	setp.lt.s32 	%p96, %r289, %r211;
	@%p96 bra 	$L__BB1_43;
	mul.f32 	%f343, %f1, %f510;
	mul.f32 	%f344, %f2, %f509;
	setp.neu.f32 	%p97, %f508, 0f00000000;
	div.rn.f32 	%f345, %f506, %f508;
	selp.f32 	%f346, %f345, %f343, %p97;
	setp.neu.f32 	%p98, %f507, 0f00000000;
	div.rn.f32 	%f347, %f505, %f507;
	selp.f32 	%f348, %f347, %f344, %p98;
	sub.f32 	%f349, %f348, %f344;
	setp.neu.f32 	%p99, %f343, 0f00000000;
	div.rn.f32 	%f350, %f346, %f343;
	selp.f32 	%f351, %f350, 0f3F800000, %p99;
	mul.f32 	%f352, %f1, %f508;
	mul.f32 	%f353, %f2, %f507;
	setp.neu.f32 	%p100, %f353, 0f00000000;
	div.rn.f32 	%f354, %f352, %f353;
	selp.f32 	%f31, %f354, 0f3F800000, %p100;
	mul.f32 	%f355, %f349, %f351;
	mul.f32 	%f32, %f31, %f355;
	setp.lt.f32 	%p101, %f349, 0f00000000;
	add.f32 	%f356, %f32, 0fC0400000;
	abs.f32 	%f357, %f356;
	add.f32 	%f358, %f32, 0f40400000;
	selp.f32 	%f359, %f357, %f358, %p101;
	setp.ltu.f32 	%p102, %f359, 0f00000000;
	add.f32 	%f360, %f359, 0f3F000000;
	cvt.rmi.f32.f32 	%f361, %f360;
	add.f32 	%f362, %f359, 0fBF000000;
	cvt.rpi.f32.f32 	%f363, %f362;
	selp.f32 	%f364, %f363, %f361, %p102;
	cvt.rzi.s32.f32 	%r212, %f364;
	max.s32 	%r213, %r212, 1;
	min.s32 	%r14, %r213, 200;
	mul.wide.s32 	%rd123, %r292, 4;
	add.s64 	%rd124, %rd5, %rd123;
	st.local.f32 	[%rd124], %f349;
	add.s64 	%rd125, %rd6, %rd123;
	st.local.f32 	[%rd125], %f351;
	add.s32 	%r214, %r292, 1;
	setp.eq.s32 	%p103, %r214, 200;
	selp.b32 	%r292, 0, %r214, %p103;
	sub.s32 	%r216, %r289, %r210;
	add.s32 	%r217, %r216, 1;
	setp.lt.s32 	%p104, %r217, 0;
	mov.f32 	%f512, 0f00000000;
	@%p104 bra 	$L__BB1_23;
	setp.eq.s32 	%p105, %r292, 0;
	add.s32 	%r219, %r292, -1;
	selp.b32 	%r310, 199, %r219, %p105;
	setp.gt.u32 	%p106, %r14, %r289;
	add.s32 	%r220, %r289, 1;
	selp.b32 	%r221, %r220, %r14, %p106;
	min.s32 	%r222, %r221, %r288;
	max.s32 	%r17, %r222, 1;
	setp.lt.s32 	%p107, %r222, 4;
	mov.f32 	%f512, 0f00000000;
	mov.b32 	%r311, 0;
	@%p107 bra 	$L__BB1_22;
	mad.lo.s32 	%r293, %r289, %r133, %r1;
	add.s32 	%r223, %r289, -1;
	mad.lo.s32 	%r297, %r133, %r223, %r1;
	and.b32  	%r224, %r17, 2147483644;
	neg.s32 	%r296, %r224;
	add.s32 	%r225, %r289, -3;
	mad.lo.s32 	%r295, %r133, %r225, %r1;
	add.s32 	%r226, %r289, -2;
	mad.lo.s32 	%r294, %r133, %r226, %r1;
	mov.f32 	%f512, 0f00000000;
$L__BB1_13:
	.pragma "nounroll";
	mul.wide.s32 	%rd126, %r310, 4;
	add.s64 	%rd127, %rd5, %rd126;
	ld.local.f32 	%f368, [%rd127];
	setp.gt.f32 	%p108, %f368, 0fBF800000;
	setp.lt.f32 	%p109, %f368, 0f00000000;
	setp.ge.f32 	%p110, %f368, 0f00000000;
	setp.lt.f32 	%p111, %f368, 0f3F800000;
	selp.f32 	%f369, 0f3F800000, %f368, %p111;
	selp.f32 	%f370, %f369, %f368, %p110;
	selp.f32 	%f371, 0fBF800000, %f370, %p109;
	selp.f32 	%f34, %f371, %f370, %p108;
	add.s64 	%rd128, %rd6, %rd126;
	ld.local.f32 	%f372, [%rd128];
	setp.eq.f32 	%p112, %f34, 0f00000000;
	setp.eq.f32 	%p113, %f372, 0f00000000;
	or.pred  	%p114, %p112, %p113;
	@%p114 bra 	$L__BB1_15;
	mul.wide.s32 	%rd129, %r293, 4;
	add.s64 	%rd130, %rd1, %rd129;
	ld.global.nc.f32 	%f373, [%rd130];
	mul.f32 	%f374, %f372, %f34;
	div.rn.f32 	%f375, %f373, %f374;
	add.f32 	%f512, %f512, %f375;
$L__BB1_15:
	add.s32 	%r227, %r310, -1;
	setp.eq.s32 	%p115, %r310, 0;
	selp.b32 	%r24, 199, %r227, %p115;
	mul.wide.s32 	%rd131, %r24, 4;
	add.s64 	%rd132, %rd5, %rd131;
	ld.local.f32 	%f376, [%rd132];
	setp.gt.f32 	%p116, %f376, 0fBF800000;
	setp.lt.f32 	%p117, %f376, 0f00000000;
	setp.ge.f32 	%p118, %f376, 0f00000000;
	setp.lt.f32 	%p119, %f376, 0f3F800000;
	selp.f32 	%f377, 0f3F800000, %f376, %p119;
	selp.f32 	%f378, %f377, %f376, %p118;
	selp.f32 	%f379, 0fBF800000, %f378, %p117;
	selp.f32 	%f38, %f379, %f378, %p116;
	add.s64 	%rd133, %rd6, %rd131;
	ld.local.f32 	%f380, [%rd133];
	setp.eq.f32 	%p120, %f38, 0f00000000;
	setp.eq.f32 	%p121, %f380, 0f00000000;
	or.pred  	%p122, %p120, %p121;
	@%p122 bra 	$L__BB1_17;
	mul.wide.s32 	%rd134, %r297, 4;
	add.s64 	%rd135, %rd1, %rd134;
	ld.global.nc.f32 	%f381, [%rd135];
	mul.f32 	%f382, %f380, %f38;
	div.rn.f32 	%f383, %f381, %f382;
	add.f32 	%f512, %f512, %f383;
$L__BB1_17:
	add.s32 	%r228, %r24, -1;
	setp.eq.s32 	%p123, %r24, 0;
	selp.b32 	%r25, 199, %r228, %p123;
	mul.wide.s32 	%rd136, %r25, 4;
	add.s64 	%rd137, %rd5, %rd136;
	ld.local.f32 	%f384, [%rd137];
	setp.gt.f32 	%p124, %f384, 0fBF800000;
	setp.lt.f32 	%p125, %f384, 0f00000000;
	setp.ge.f32 	%p126, %f384, 0f00000000;
	setp.lt.f32 	%p127, %f384, 0f3F800000;
	selp.f32 	%f385, 0f3F800000, %f384, %p127;
	selp.f32 	%f386, %f385, %f384, %p126;
	selp.f32 	%f387, 0fBF800000, %f386, %p125;
	selp.f32 	%f42, %f387, %f386, %p124;
	add.s64 	%rd138, %rd6, %rd136;
	ld.local.f32 	%f388, [%rd138];
	setp.eq.f32 	%p128, %f42, 0f00000000;
	setp.eq.f32 	%p129, %f388, 0f00000000;
	or.pred  	%p130, %p128, %p129;
	@%p130 bra 	$L__BB1_19;
	mul.wide.s32 	%rd139, %r294, 4;
	add.s64 	%rd140, %rd1, %rd139;
	ld.global.nc.f32 	%f389, [%rd140];
	mul.f32 	%f390, %f388, %f42;
	div.rn.f32 	%f391, %f389, %f390;
	add.f32 	%f512, %f512, %f391;
$L__BB1_19:
	add.s32 	%r229, %r25, -1;
	setp.eq.s32 	%p131, %r25, 0;
	selp.b32 	%r230, 199, %r229, %p131;
	setp.eq.s32 	%p132, %r230, 0;
	add.s32 	%r231, %r230, -1;
	selp.b32 	%r310, 199, %r231, %p132;
	mul.wide.s32 	%rd141, %r230, 4;
	add.s64 	%rd142, %rd5, %rd141;
	ld.local.f32 	%f392, [%rd142];
	setp.gt.f32 	%p133, %f392, 0fBF800000;
	setp.lt.f32 	%p134, %f392, 0f00000000;
	setp.ge.f32 	%p135, %f392, 0f00000000;
	setp.lt.f32 	%p136, %f392, 0f3F800000;
	selp.f32 	%f393, 0f3F800000, %f392, %p136;
	selp.f32 	%f394, %f393, %f392, %p135;
	selp.f32 	%f395, 0fBF800000, %f394, %p134;
	selp.f32 	%f46, %f395, %f394, %p133;
	add.s64 	%rd143, %rd6, %rd141;
	ld.local.f32 	%f396, [%rd143];
	setp.eq.f32 	%p137, %f46, 0f00000000;
	setp.eq.f32 	%p138, %f396, 0f00000000;
	or.pred  	%p139, %p137, %p138;
	@%p139 bra 	$L__BB1_21;
	mul.wide.s32 	%rd144, %r295, 4;
	add.s64 	%rd145, %rd1, %rd144;
	ld.global.nc.f32 	%f397, [%rd145];
	mul.f32 	%f398, %f396, %f46;
	div.rn.f32 	%f399, %f397, %f398;
	add.f32 	%f512, %f512, %f399;
$L__BB1_21:
	and.b32  	%r311, %r17, 2147483644;
	shl.b32 	%r232, %r133, 2;
	sub.s32 	%r297, %r297, %r232;
	add.s32 	%r296, %r296, 4;
	sub.s32 	%r295, %r295, %r232;
	sub.s32 	%r294, %r294, %r232;
	sub.s32 	%r293, %r293, %r232;
	setp.eq.s32 	%p140, %r296, 0;
	@%p140 bra 	$L__BB1_22;
	bra.uni 	$L__BB1_13;
$L__BB1_22:
	and.b32  	%r233, %r17, 3;
	setp.eq.s32 	%p141, %r233, 0;
	@%p141 bra 	$L__BB1_23;
	bra.uni 	$L__BB1_44;
$L__BB1_23:
	add.s32 	%r245, %r2, %r3;
	add.s32 	%r33, %r245, -1;
	sub.s32 	%r246, %r289, %r33;
	add.s32 	%r247, %r246, 1;
	setp.gt.u32 	%p168, %r14, %r289;
	add.s32 	%r248, %r289, 1;
	selp.b32 	%r249, %r248, %r14, %p168;
	setp.ge.s32 	%p169, %r247, %r249;
	@%p169 bra 	$L__BB1_38;
	selp.b32 	%r251, %r248, %r14, %p168;
	sub.s32 	%r301, %r248, %r251;
	min.s32 	%r254, %r247, %r251;
	sub.s32 	%r255, %r248, %r254;
	sub.s32 	%r256, %r289, %r251;
	add.s32 	%r257, %r256, 2;
	max.s32 	%r258, %r257, %r255;
	add.s32 	%r259, %r251, %r258;
	not.b32 	%r260, %r289;
	add.s32 	%r35, %r259, %r260;
	sub.s32 	%r261, %r259, %r289;
	add.s32 	%r262, %r261, -2;
	setp.lt.u32 	%p171, %r262, 15;
	mov.f32 	%f524, 0f00000000;
	@%p171 bra 	$L__BB1_27;
	mov.b32 	%r300, 0;
	mov.f32 	%f524, 0f00000000;
$L__BB1_26:
	.pragma "nounroll";
	mad.lo.s32 	%r264, %r301, %r133, %r1;
	mul.wide.s32 	%rd161, %r264, 4;
	add.s64 	%rd162, %rd1, %rd161;
	ld.global.nc.f32 	%f428, [%rd162];
	add.f32 	%f429, %f524, %f428;
	mul.wide.s32 	%rd163, %r133, 4;
	add.s64 	%rd164, %rd162, %rd163;
	ld.global.nc.f32 	%f430, [%rd164];
	add.f32 	%f431, %f429, %f430;
	add.s64 	%rd165, %rd164, %rd163;
	ld.global.nc.f32 	%f432, [%rd165];
	add.f32 	%f433, %f431, %f432;
	add.s64 	%rd166, %rd165, %rd163;
	ld.global.nc.f32 	%f434, [%rd166];
	add.f32 	%f435, %f433, %f434;
	add.s64 	%rd167, %rd166, %rd163;
	ld.global.nc.f32 	%f436, [%rd167];
	add.f32 	%f437, %f435, %f436;
	add.s64 	%rd168, %rd167, %rd163;
	ld.global.nc.f32 	%f438, [%rd168];
	add.f32 	%f439, %f437, %f438;
	add.s64 	%rd169, %rd168, %rd163;
	ld.global.nc.f32 	%f440, [%rd169];
	add.f32 	%f441, %f439, %f440;
	add.s64 	%rd170, %rd169, %rd163;
	ld.global.nc.f32 	%f442, [%rd170];
	add.f32 	%f443, %f441, %f442;
	add.s64 	%rd171, %rd170, %rd163;
	ld.global.nc.f32 	%f444, [%rd171];
	add.f32 	%f445, %f443, %f444;
	add.s64 	%rd172, %rd171, %rd163;
	ld.global.nc.f32 	%f446, [%rd172];
	add.f32 	%f447, %f445, %f446;
	add.s64 	%rd173, %rd172, %rd163;
	ld.global.nc.f32 	%f448, [%rd173];
	add.f32 	%f449, %f447, %f448;
	add.s64 	%rd174, %rd173, %rd163;
	ld.global.nc.f32 	%f450, [%rd174];
	add.f32 	%f451, %f449, %f450;
	add.s64 	%rd175, %rd174, %rd163;
	ld.global.nc.f32 	%f452, [%rd175];
	add.f32 	%f453, %f451, %f452;
	add.s64 	%rd176, %rd175, %rd163;
	ld.global.nc.f32 	%f454, [%rd176];
	add.f32 	%f455, %f453, %f454;
	add.s64 	%rd177, %rd176, %rd163;
	ld.global.nc.f32 	%f456, [%rd177];
	add.f32 	%f457, %f455, %f456;
	add.s64 	%rd178, %rd177, %rd163;
	ld.global.nc.f32 	%f458, [%rd178];
	add.f32 	%f524, %f457, %f458;
	add.s32 	%r301, %r301, 16;
	add.s32 	%r300, %r300, 16;
	and.b32  	%r265, %r35, -16;
	setp.ne.s32 	%p172, %r300, %r265;
	@%p172 bra 	$L__BB1_26;
$L__BB1_27:
	and.b32  	%r266, %r35, 15;
	setp.eq.s32 	%p173, %r266, 0;
	@%p173 bra 	$L__BB1_37;
	setp.lt.u32 	%p174, %r266, 8;
	@%p174 bra 	$L__BB1_30;
	mad.lo.s32 	%r268, %r301, %r133, %r1;
	mul.wide.s32 	%rd179, %r268, 4;
	add.s64 	%rd180, %rd1, %rd179;
	ld.global.nc.f32 	%f460, [%rd180];
	add.f32 	%f461, %f524, %f460;
	mul.wide.s32 	%rd181, %r133, 4;
	add.s64 	%rd182, %rd180, %rd181;
	ld.global.nc.f32 	%f462, [%rd182];
	add.f32 	%f463, %f461, %f462;
	add.s64 	%rd183, %rd182, %rd181;
	ld.global.nc.f32 	%f464, [%rd183];
	add.f32 	%f465, %f463, %f464;
	add.s64 	%rd184, %rd183, %rd181;
	ld.global.nc.f32 	%f466, [%rd184];
	add.f32 	%f467, %f465, %f466;
	add.s64 	%rd185, %rd184, %rd181;
	ld.global.nc.f32 	%f468, [%rd185];
	add.f32 	%f469, %f467, %f468;
	add.s64 	%rd186, %rd185, %rd181;
	ld.global.nc.f32 	%f470, [%rd186];
	add.f32 	%f471, %f469, %f470;
	add.s64 	%rd187, %rd186, %rd181;
	ld.global.nc.f32 	%f472, [%rd187];
	add.f32 	%f473, %f471, %f472;
	add.s64 	%rd188, %rd187, %rd181;
	ld.global.nc.f32 	%f474, [%rd188];
	add.f32 	%f524, %f473, %f474;
	add.s32 	%r301, %r301, 8;
$L__BB1_30:
	and.b32  	%r269, %r35, 7;
	setp.eq.s32 	%p175, %r269, 0;
	@%p175 bra 	$L__BB1_37;
	and.b32  	%r43, %r35, 3;
	setp.lt.u32 	%p176, %r269, 4;
	@%p176 bra 	$L__BB1_33;
	mad.lo.s32 	%r271, %r301, %r133, %r1;
	mul.wide.s32 	%rd189, %r271, 4;
	add.s64 	%rd190, %rd1, %rd189;
	ld.global.nc.f32 	%f476, [%rd190];
	add.f32 	%f477, %f524, %f476;
	mul.wide.s32 	%rd191, %r133, 4;
	add.s64 	%rd192, %rd190, %rd191;
	ld.global.nc.f32 	%f478, [%rd192];
	add.f32 	%f479, %f477, %f478;
	add.s64 	%rd193, %rd192, %rd191;
	ld.global.nc.f32 	%f480, [%rd193];
	add.f32 	%f481, %f479, %f480;
	add.s64 	%rd194, %rd193, %rd191;
	ld.global.nc.f32 	%f482, [%rd194];
	add.f32 	%f524, %f481, %f482;
	add.s32 	%r301, %r301, 4;
$L__BB1_33:
	setp.eq.s32 	%p177, %r43, 0;
	@%p177 bra 	$L__BB1_37;
	mad.lo.s32 	%r272, %r301, %r133, %r1;
	mul.wide.s32 	%rd195, %r272, 4;
	add.s64 	%rd9, %rd1, %rd195;
	ld.global.nc.f32 	%f483, [%rd9];
	add.f32 	%f524, %f524, %f483;
	setp.eq.s32 	%p178, %r43, 1;
	@%p178 bra 	$L__BB1_37;
	mul.wide.s32 	%rd10, %r133, 4;
	add.s64 	%rd11, %rd9, %rd10;
	ld.global.nc.f32 	%f484, [%rd11];
	add.f32 	%f524, %f524, %f484;
	setp.eq.s32 	%p179, %r43, 2;
	@%p179 bra 	$L__BB1_37;
	add.s64 	%rd196, %rd11, %rd10;
	ld.global.nc.f32 	%f485, [%rd196];
	add.f32 	%f524, %f524, %f485;
$L__BB1_37:
	add.f32 	%f512, %f512, %f524;
$L__BB1_38:
	ld.param.f32 	%f494, [avsl_many_series_one_param_f32_param_8];
	cvt.rn.f32.u32 	%f486, %r14;
	div.rn.f32 	%f487, %f512, %f486;
	mul.f32 	%f488, %f494, %f32;
	mad.lo.s32 	%r46, %r289, %r133, %r1;
	mul.wide.s32 	%rd197, %r46, 4;
	add.s64 	%rd198, %rd1, %rd197;
	ld.global.nc.f32 	%f489, [%rd198];
	fma.rn.f32 	%f490, %f487, 0fBC23D70A, %f489;
	fma.rn.f32 	%f67, %f31, %f488, %f490;
	setp.lt.s32 	%p180, %r308, %r3;
	@%p180 bra 	$L__BB1_40;
	mul.wide.s32 	%rd199, %r307, 4;
	add.s64 	%rd200, %rd7, %rd199;
	ld.local.f32 	%f491, [%rd200];
	sub.f32 	%f527, %f527, %f491;
	st.local.f32 	[%rd200], %f67;
	add.s32 	%r273, %r307, 1;
	setp.eq.s32 	%p181, %r273, %r3;
	selp.b32 	%r307, 0, %r273, %p181;
	bra.uni 	$L__BB1_41;
$L__BB1_40:
	mul.wide.s32 	%rd201, %r307, 4;
	add.s64 	%rd202, %rd7, %rd201;
	st.local.f32 	[%rd202], %f67;
	add.s32 	%r274, %r307, 1;
	setp.eq.s32 	%p182, %r274, %r3;
	selp.b32 	%r307, 0, %r274, %p182;
	add.s32 	%r308, %r308, 1;
$L__BB1_41:
	add.f32 	%f527, %f67, %f527;
	setp.lt.s32 	%p183, %r289, %r5;
	@%p183 bra 	$L__BB1_43;
	ld.param.u64 	%rd229, [avsl_many_series_one_param_f32_param_9];
	mul.f32 	%f492, %f2, %f527;
	cvta.to.global.u64 	%rd203, %rd229;
	add.s64 	%rd205, %rd203, %rd197;
	st.global.f32 	[%rd205], %f492;
$L__BB1_43:
	ld.param.u32 	%r286, [avsl_many_series_one_param_f32_param_5];
	add.s32 	%r289, %r289, 1;
	add.s32 	%r288, %r288, 1;
	setp.eq.s32 	%p184, %r289, %r286;
	@%p184 bra 	$L__BB1_102;
	bra.uni 	$L__BB1_4;
$L__BB1_44:
	setp.eq.s32 	%p142, %r233, 1;
	@%p142 bra 	$L__BB1_50;
	mul.wide.s32 	%rd146, %r310, 4;
	add.s64 	%rd147, %rd5, %rd146;
	ld.local.f32 	%f401, [%rd147];
	setp.gt.f32 	%p143, %f401, 0fBF800000;
	setp.lt.f32 	%p144, %f401, 0f00000000;
	setp.ge.f32 	%p145, %f401, 0f00000000;
	setp.lt.f32 	%p146, %f401, 0f3F800000;
	selp.f32 	%f402, 0f3F800000, %f401, %p146;
	selp.f32 	%f403, %f402, %f401, %p145;
	selp.f32 	%f404, 0fBF800000, %f403, %p144;
	selp.f32 	%f74, %f404, %f403, %p143;
	add.s64 	%rd148, %rd6, %rd146;
	ld.local.f32 	%f405, [%rd148];
	setp.eq.f32 	%p147, %f74, 0f00000000;
	setp.eq.f32 	%p148, %f405, 0f00000000;
	or.pred  	%p149, %p147, %p148;
	@%p149 bra 	$L__BB1_47;
	sub.s32 	%r235, %r289, %r311;
	mad.lo.s32 	%r236, %r235, %r133, %r1;
	mul.wide.s32 	%rd149, %r236, 4;
	add.s64 	%rd150, %rd1, %rd149;
	ld.global.nc.f32 	%f406, [%rd150];
	mul.f32 	%f407, %f405, %f74;
	div.rn.f32 	%f408, %f406, %f407;
	add.f32 	%f512, %f512, %f408;
$L__BB1_47:
	add.s32 	%r237, %r310, -1;
	setp.eq.s32 	%p150, %r310, 0;
	selp.b32 	%r64, 199, %r237, %p150;
	mul.wide.s32 	%rd151, %r64, 4;
	add.s64 	%rd152, %rd5, %rd151;
	ld.local.f32 	%f409, [%rd152];
	setp.gt.f32 	%p151, %f409, 0fBF800000;
	setp.lt.f32 	%p152, %f409, 0f00000000;
	setp.ge.f32 	%p153, %f409, 0f00000000;
	setp.lt.f32 	%p154, %f409, 0f3F800000;
	selp.f32 	%f410, 0f3F800000, %f409, %p154;
	selp.f32 	%f411, %f410, %f409, %p153;
	selp.f32 	%f412, 0fBF800000, %f411, %p152;
	selp.f32 	%f78, %f412, %f411, %p151;
	add.s64 	%rd153, %rd6, %rd151;
	ld.local.f32 	%f413, [%rd153];
	setp.eq.f32 	%p155, %f78, 0f00000000;
	setp.eq.f32 	%p156, %f413, 0f00000000;
	or.pred  	%p157, %p155, %p156;
	@%p157 bra 	$L__BB1_49;
	not.b32 	%r238, %r311;
	add.s32 	%r239, %r289, %r238;
	mad.lo.s32 	%r240, %r239, %r133, %r1;
	mul.wide.s32 	%rd154, %r240, 4;
	add.s64 	%rd155, %rd1, %rd154;
	ld.global.nc.f32 	%f414, [%rd155];
	mul.f32 	%f415, %f413, %f78;
	div.rn.f32 	%f416, %f414, %f415;
	add.f32 	%f512, %f512, %f416;
$L__BB1_49:
	add.s32 	%r311, %r311, 2;
	add.s32 	%r241, %r64, -1;
	setp.eq.s32 	%p158, %r64, 0;
	selp.b32 	%r310, 199, %r241, %p158;
$L__BB1_50:
	and.b32  	%r242, %r17, 1;
	setp.eq.b32 	%p159, %r242, 1;
	not.pred 	%p160, %p159;
	@%p160 bra 	$L__BB1_23;
	mul.wide.s32 	%rd156, %r310, 4;
	add.s64 	%rd157, %rd5, %rd156;
	ld.local.f32 	%f417, [%rd157];
	setp.gt.f32 	%p161, %f417, 0fBF800000;
	setp.lt.f32 	%p162, %f417, 0f00000000;
	setp.ge.f32 	%p163, %f417, 0f00000000;
	setp.lt.f32 	%p164, %f417, 0f3F800000;
	selp.f32 	%f418, 0f3F800000, %f417, %p164;
	selp.f32 	%f419, %f418, %f417, %p163;
	selp.f32 	%f420, 0fBF800000, %f419, %p162;
	selp.f32 	%f84, %f420, %f419, %p161;
	add.s64 	%rd158, %rd6, %rd156;
	ld.local.f32 	%f421, [%rd158];
	setp.eq.f32 	%p165, %f84, 0f00000000;
	setp.eq.f32 	%p166, %f421, 0f00000000;
	or.pred  	%p167, %p165, %p166;
	@%p167 bra 	$L__BB1_23;
	sub.s32 	%r243, %r289, %r311;
	mad.lo.s32 	%r244, %r243, %r133, %r1;
	mul.wide.s32 	%rd159, %r244, 4;
	add.s64 	%rd160, %rd1, %rd159;
	ld.global.nc.f32 	%f422, [%rd160];
	mul.f32 	%f423, %f421, %f84;
	div.rn.f32 	%f424, %f422, %f423;
	add.f32 	%f512, %f512, %f424;
	bra.uni 	$L__BB1_23;
$L__BB1_53:
	sub.s32 	%r313, 2, %r4;
	mov.f32 	%f534, 0f00000000;
	mov.b32 	%r314, 0;
	mov.f32 	%f547, %f534;
	mov.f32 	%f536, %f534;
	mov.f32 	%f545, %f534;
	mov.f32 	%f538, %f534;
	mov.f32 	%f543, %f534;
	mov.u32 	%r328, %r314;
$L__BB1_54:
	mad.lo.s32 	%r73, %r314, %r133, %r1;
	setp.lt.s32 	%p4, %r314, %r2;
	@%p4 bra 	$L__BB1_59;
	mul.wide.s32 	%rd27, %r73, 4;
	add.s64 	%rd28, %rd3, %rd27;
	ld.global.nc.f32 	%f174, [%rd28];
	add.s64 	%rd29, %rd2, %rd27;
	ld.global.nc.f32 	%f175, [%rd29];
	add.f32 	%f534, %f534, %f174;
	add.f32 	%f536, %f536, %f175;
	fma.rn.f32 	%f538, %f174, %f175, %f538;
	add.f32 	%f547, %f547, %f174;
	add.f32 	%f545, %f545, %f175;
	fma.rn.f32 	%f543, %f174, %f175, %f543;
	add.s32 	%r142, %r2, %r6;
	setp.lt.s32 	%p5, %r314, %r142;
	@%p5 bra 	$L__BB1_57;
	sub.s32 	%r143, %r314, %r6;
	mad.lo.s32 	%r144, %r143, %r133, %r1;
	mul.wide.s32 	%rd30, %r144, 4;
	add.s64 	%rd31, %rd3, %rd30;
	ld.global.nc.f32 	%f176, [%rd31];
	add.s64 	%rd32, %rd2, %rd30;
	ld.global.nc.f32 	%f177, [%rd32];
	sub.f32 	%f534, %f534, %f176;
	sub.f32 	%f536, %f536, %f177;
	mul.f32 	%f178, %f176, %f177;
	sub.f32 	%f538, %f538, %f178;
$L__BB1_57:
	add.s32 	%r145, %r2, %r3;
	setp.lt.s32 	%p6, %r314, %r145;
	@%p6 bra 	$L__BB1_59;
	sub.s32 	%r146, %r314, %r3;
	mad.lo.s32 	%r147, %r146, %r133, %r1;
	mul.wide.s32 	%rd33, %r147, 4;
	add.s64 	%rd34, %rd3, %rd33;
	ld.global.nc.f32 	%f179, [%rd34];
	add.s64 	%rd35, %rd2, %rd33;
	ld.global.nc.f32 	%f180, [%rd35];
	sub.f32 	%f547, %f547, %f179;
	sub.f32 	%f545, %f545, %f180;
	mul.f32 	%f181, %f179, %f180;
	sub.f32 	%f543, %f543, %f181;
$L__BB1_59:
	add.s32 	%r148, %r2, %r3;
	add.s32 	%r74, %r148, -1;
	setp.lt.s32 	%p7, %r314, %r74;
	@%p7 bra 	$L__BB1_101;
	mul.f32 	%f183, %f1, %f534;
	mul.f32 	%f184, %f2, %f547;
	setp.neu.f32 	%p8, %f536, 0f00000000;
	div.rn.f32 	%f185, %f538, %f536;
	selp.f32 	%f186, %f185, %f183, %p8;
	setp.neu.f32 	%p9, %f545, 0f00000000;
	div.rn.f32 	%f187, %f543, %f545;
	selp.f32 	%f188, %f187, %f184, %p9;
	sub.f32 	%f189, %f188, %f184;
	setp.neu.f32 	%p10, %f183, 0f00000000;
	div.rn.f32 	%f190, %f186, %f183;
	selp.f32 	%f191, %f190, 0f3F800000, %p10;
	mul.f32 	%f192, %f1, %f536;
	mul.f32 	%f193, %f2, %f545;
	setp.neu.f32 	%p11, %f193, 0f00000000;
	div.rn.f32 	%f194, %f192, %f193;
	selp.f32 	%f114, %f194, 0f3F800000, %p11;
	mul.f32 	%f195, %f189, %f191;
	mul.f32 	%f115, %f114, %f195;
	setp.lt.f32 	%p12, %f189, 0f00000000;
	add.f32 	%f196, %f115, 0fC0400000;
	abs.f32 	%f197, %f196;
	add.f32 	%f198, %f115, 0f40400000;
	selp.f32 	%f199, %f197, %f198, %p12;
	setp.ltu.f32 	%p13, %f199, 0f00000000;
	add.f32 	%f200, %f199, 0f3F000000;
	cvt.rmi.f32.f32 	%f201, %f200;
	add.f32 	%f202, %f199, 0fBF000000;
	cvt.rpi.f32.f32 	%f203, %f202;
	selp.f32 	%f204, %f203, %f201, %p13;
	cvt.rzi.s32.f32 	%r149, %f204;
	max.s32 	%r150, %r149, 1;
	min.s32 	%r75, %r150, 200;
	mul.wide.s32 	%rd36, %r328, 4;
	add.s64 	%rd37, %rd5, %rd36;
	st.local.f32 	[%rd37], %f189;
	add.s64 	%rd38, %rd6, %rd36;
	st.local.f32 	[%rd38], %f191;
	add.s32 	%r151, %r328, 1;
	setp.eq.s32 	%p14, %r151, 200;
	selp.b32 	%r328, 0, %r151, %p14;
	setp.gt.u32 	%p15, %r75, %r314;
	add.s32 	%r152, %r314, 1;
	selp.b32 	%r77, %r152, %r75, %p15;
	sub.s32 	%r153, %r314, %r74;
	setp.lt.s32 	%p16, %r153, 0;
	mov.f32 	%f550, 0f00000000;
	@%p16 bra 	$L__BB1_82;
	setp.eq.s32 	%p17, %r328, 0;
	add.s32 	%r155, %r328, -1;
	selp.b32 	%r319, 199, %r155, %p17;
	min.s32 	%r156, %r77, %r313;
	max.s32 	%r79, %r156, 1;
	setp.lt.s32 	%p18, %r156, 4;
	mov.f32 	%f550, 0f00000000;
	mov.b32 	%r320, 0;
	@%p18 bra 	$L__BB1_72;
	mov.f32 	%f550, 0f00000000;
	mov.b32 	%r316, 0;
$L__BB1_63:
	.pragma "nounroll";
	mul.wide.s32 	%rd39, %r319, 4;
	add.s64 	%rd40, %rd5, %rd39;
	ld.local.f32 	%f208, [%rd40];
	setp.gt.f32 	%p19, %f208, 0fBF800000;
	setp.lt.f32 	%p20, %f208, 0f00000000;
	setp.ge.f32 	%p21, %f208, 0f00000000;
	setp.lt.f32 	%p22, %f208, 0f3F800000;
	selp.f32 	%f209, 0f3F800000, %f208, %p22;
	selp.f32 	%f210, %f209, %f208, %p21;
	selp.f32 	%f211, 0fBF800000, %f210, %p20;
	selp.f32 	%f117, %f211, %f210, %p19;
	add.s64 	%rd41, %rd6, %rd39;
	ld.local.f32 	%f212, [%rd41];
	setp.eq.f32 	%p23, %f117, 0f00000000;
	setp.eq.f32 	%p24, %f212, 0f00000000;
	or.pred  	%p25, %p23, %p24;
	@%p25 bra 	$L__BB1_65;
	sub.s32 	%r158, %r314, %r316;
	mad.lo.s32 	%r159, %r158, %r133, %r1;
	mul.wide.s32 	%rd42, %r159, 4;
	add.s64 	%rd43, %rd1, %rd42;
	ld.global.nc.f32 	%f213, [%rd43];
	mul.f32 	%f214, %f212, %f117;
	div.rn.f32 	%f215, %f213, %f214;
	add.f32 	%f550, %f550, %f215;
$L__BB1_65:
	add.s32 	%r160, %r319, -1;
	setp.eq.s32 	%p26, %r319, 0;
	selp.b32 	%r82, 199, %r160, %p26;
	mul.wide.s32 	%rd44, %r82, 4;
	add.s64 	%rd45, %rd5, %rd44;
	ld.local.f32 	%f216, [%rd45];
	setp.gt.f32 	%p27, %f216, 0fBF800000;
	setp.lt.f32 	%p28, %f216, 0f00000000;
	setp.ge.f32 	%p29, %f216, 0f00000000;
	setp.lt.f32 	%p30, %f216, 0f3F800000;
	selp.f32 	%f217, 0f3F800000, %f216, %p30;
	selp.f32 	%f218, %f217, %f216, %p29;
	selp.f32 	%f219, 0fBF800000, %f218, %p28;
	selp.f32 	%f121, %f219, %f218, %p27;
	add.s64 	%rd46, %rd6, %rd44;
	ld.local.f32 	%f220, [%rd46];
	setp.eq.f32 	%p31, %f121, 0f00000000;
	setp.eq.f32 	%p32, %f220, 0f00000000;
	or.pred  	%p33, %p31, %p32;
	@%p33 bra 	$L__BB1_67;
	not.b32 	%r161, %r316;
	add.s32 	%r162, %r314, %r161;
	mad.lo.s32 	%r163, %r162, %r133, %r1;
	mul.wide.s32 	%rd47, %r163, 4;
	add.s64 	%rd48, %rd1, %rd47;
	ld.global.nc.f32 	%f221, [%rd48];
	mul.f32 	%f222, %f220, %f121;
	div.rn.f32 	%f223, %f221, %f222;
	add.f32 	%f550, %f550, %f223;
$L__BB1_67:
	add.s32 	%r164, %r82, -1;
	setp.eq.s32 	%p34, %r82, 0;
	selp.b32 	%r83, 199, %r164, %p34;
	mul.wide.s32 	%rd49, %r83, 4;
	add.s64 	%rd50, %rd5, %rd49;
	ld.local.f32 	%f224, [%rd50];
	setp.gt.f32 	%p35, %f224, 0fBF800000;
	setp.lt.f32 	%p36, %f224, 0f00000000;
	setp.ge.f32 	%p37, %f224, 0f00000000;
	setp.lt.f32 	%p38, %f224, 0f3F800000;
	selp.f32 	%f225, 0f3F800000, %f224, %p38;
	selp.f32 	%f226, %f225, %f224, %p37;
	selp.f32 	%f227, 0fBF800000, %f226, %p36;
	selp.f32 	%f125, %f227, %f226, %p35;
	add.s64 	%rd51, %rd6, %rd49;
	ld.local.f32 	%f228, [%rd51];
	setp.eq.f32 	%p39, %f125, 0f00000000;
	setp.eq.f32 	%p40, %f228, 0f00000000;
	or.pred  	%p41, %p39, %p40;
	@%p41 bra 	$L__BB1_69;
	sub.s32 	%r165, %r314, %r316;
	add.s32 	%r166, %r165, -2;
	mad.lo.s32 	%r167, %r166, %r133, %r1;
	mul.wide.s32 	%rd52, %r167, 4;
	add.s64 	%rd53, %rd1, %rd52;
	ld.global.nc.f32 	%f229, [%rd53];
	mul.f32 	%f230, %f228, %f125;
	div.rn.f32 	%f231, %f229, %f230;
	add.f32 	%f550, %f550, %f231;
$L__BB1_69:
	add.s32 	%r168, %r83, -1;
	setp.eq.s32 	%p42, %r83, 0;
	selp.b32 	%r169, 199, %r168, %p42;
	setp.eq.s32 	%p43, %r169, 0;
	add.s32 	%r170, %r169, -1;
	selp.b32 	%r319, 199, %r170, %p43;
	mul.wide.s32 	%rd54, %r169, 4;
	add.s64 	%rd55, %rd5, %rd54;
	ld.local.f32 	%f232, [%rd55];
	setp.gt.f32 	%p44, %f232, 0fBF800000;
	setp.lt.f32 	%p45, %f232, 0f00000000;
	setp.ge.f32 	%p46, %f232, 0f00000000;
	setp.lt.f32 	%p47, %f232, 0f3F800000;
	selp.f32 	%f233, 0f3F800000, %f232, %p47;
	selp.f32 	%f234, %f233, %f232, %p46;
	selp.f32 	%f235, 0fBF800000, %f234, %p45;
	selp.f32 	%f129, %f235, %f234, %p44;
	add.s64 	%rd56, %rd6, %rd54;
	ld.local.f32 	%f236, [%rd56];
	setp.eq.f32 	%p48, %f129, 0f00000000;
	setp.eq.f32 	%p49, %f236, 0f00000000;
	or.pred  	%p50, %p48, %p49;
	@%p50 bra 	$L__BB1_71;
	sub.s32 	%r171, %r314, %r316;
	add.s32 	%r172, %r171, -3;
	mad.lo.s32 	%r173, %r172, %r133, %r1;
	mul.wide.s32 	%rd57, %r173, 4;
	add.s64 	%rd58, %rd1, %rd57;
	ld.global.nc.f32 	%f237, [%rd58];
	mul.f32 	%f238, %f236, %f129;
	div.rn.f32 	%f239, %f237, %f238;
	add.f32 	%f550, %f550, %f239;
$L__BB1_71:
	add.s32 	%r316, %r316, 4;
	and.b32  	%r320, %r79, 2147483644;
	setp.ne.s32 	%p51, %r316, %r320;
	@%p51 bra 	$L__BB1_63;
$L__BB1_72:
	and.b32  	%r174, %r79, 3;
	setp.eq.s32 	%p52, %r174, 0;
	@%p52 bra 	$L__BB1_82;
	setp.eq.s32 	%p53, %r174, 1;
	@%p53 bra 	$L__BB1_79;
	mul.wide.s32 	%rd59, %r319, 4;
	add.s64 	%rd60, %rd5, %rd59;
	ld.local.f32 	%f241, [%rd60];
	setp.gt.f32 	%p54, %f241, 0fBF800000;
	setp.lt.f32 	%p55, %f241, 0f00000000;
	setp.ge.f32 	%p56, %f241, 0f00000000;
	setp.lt.f32 	%p57, %f241, 0f3F800000;
	selp.f32 	%f242, 0f3F800000, %f241, %p57;
	selp.f32 	%f243, %f242, %f241, %p56;
	selp.f32 	%f244, 0fBF800000, %f243, %p55;
	selp.f32 	%f135, %f244, %f243, %p54;
	add.s64 	%rd61, %rd6, %rd59;
	ld.local.f32 	%f245, [%rd61];
	setp.eq.f32 	%p58, %f135, 0f00000000;
	setp.eq.f32 	%p59, %f245, 0f00000000;
	or.pred  	%p60, %p58, %p59;
	@%p60 bra 	$L__BB1_76;
	sub.s32 	%r176, %r314, %r320;
	mad.lo.s32 	%r177, %r176, %r133, %r1;
	mul.wide.s32 	%rd62, %r177, 4;
	add.s64 	%rd63, %rd1, %rd62;
	ld.global.nc.f32 	%f246, [%rd63];
	mul.f32 	%f247, %f245, %f135;
	div.rn.f32 	%f248, %f246, %f247;
	add.f32 	%f550, %f550, %f248;
$L__BB1_76:
	add.s32 	%r178, %r319, -1;
	setp.eq.s32 	%p61, %r319, 0;
	selp.b32 	%r89, 199, %r178, %p61;
	mul.wide.s32 	%rd64, %r89, 4;
	add.s64 	%rd65, %rd5, %rd64;
	ld.local.f32 	%f249, [%rd65];
	setp.gt.f32 	%p62, %f249, 0fBF800000;
	setp.lt.f32 	%p63, %f249, 0f00000000;
	setp.ge.f32 	%p64, %f249, 0f00000000;
	setp.lt.f32 	%p65, %f249, 0f3F800000;
	selp.f32 	%f250, 0f3F800000, %f249, %p65;
	selp.f32 	%f251, %f250, %f249, %p64;
	selp.f32 	%f252, 0fBF800000, %f251, %p63;
	selp.f32 	%f139, %f252, %f251, %p62;
	add.s64 	%rd66, %rd6, %rd64;
	ld.local.f32 	%f253, [%rd66];
	setp.eq.f32 	%p66, %f139, 0f00000000;
	setp.eq.f32 	%p67, %f253, 0f00000000;
	or.pred  	%p68, %p66, %p67;
	@%p68 bra 	$L__BB1_78;
	not.b32 	%r179, %r320;
	add.s32 	%r180, %r314, %r179;
	mad.lo.s32 	%r181, %r180, %r133, %r1;
	mul.wide.s32 	%rd67, %r181, 4;
	add.s64 	%rd68, %rd1, %rd67;
	ld.global.nc.f32 	%f254, [%rd68];
	mul.f32 	%f255, %f253, %f139;
	div.rn.f32 	%f256, %f254, %f255;
	add.f32 	%f550, %f550, %f256;
$L__BB1_78:
	add.s32 	%r320, %r320, 2;
	add.s32 	%r182, %r89, -1;
	setp.eq.s32 	%p69, %r89, 0;
	selp.b32 	%r319, 199, %r182, %p69;
$L__BB1_79:
	and.b32  	%r183, %r79, 1;
	setp.eq.b32 	%p70, %r183, 1;
	not.pred 	%p71, %p70;
	@%p71 bra 	$L__BB1_82;
	mul.wide.s32 	%rd69, %r319, 4;
	add.s64 	%rd70, %rd5, %rd69;
	ld.local.f32 	%f257, [%rd70];
	setp.gt.f32 	%p72, %f257, 0fBF800000;
	setp.lt.f32 	%p73, %f257, 0f00000000;
	setp.ge.f32 	%p74, %f257, 0f00000000;
	setp.lt.f32 	%p75, %f257, 0f3F800000;
	selp.f32 	%f258, 0f3F800000, %f257, %p75;
	selp.f32 	%f259, %f258, %f257, %p74;
	selp.f32 	%f260, 0fBF800000, %f259, %p73;
	selp.f32 	%f145, %f260, %f259, %p72;
	add.s64 	%rd71, %rd6, %rd69;
	ld.local.f32 	%f261, [%rd71];
	setp.eq.f32 	%p76, %f145, 0f00000000;
	setp.eq.f32 	%p77, %f261, 0f00000000;
	or.pred  	%p78, %p76, %p77;
	@%p78 bra 	$L__BB1_82;
	sub.s32 	%r184, %r314, %r320;
	mad.lo.s32 	%r185, %r184, %r133, %r1;
	mul.wide.s32 	%rd72, %r185, 4;
	add.s64 	%rd73, %rd1, %rd72;
	ld.global.nc.f32 	%f262, [%rd73];
	mul.f32 	%f263, %f261, %f145;
	div.rn.f32 	%f264, %f262, %f263;
	add.f32 	%f550, %f550, %f264;
$L__BB1_82:
	add.s32 	%r186, %r2, %r3;
	sub.s32 	%r187, %r314, %r186;
	add.s32 	%r94, %r187, 2;
	add.s32 	%r95, %r314, 1;
	selp.b32 	%r96, %r95, %r75, %p15;
	setp.ge.s32 	%p80, %r94, %r96;
	@%p80 bra 	$L__BB1_97;
	sub.s32 	%r324, %r95, %r96;
	min.s32 	%r188, %r94, %r96;
	sub.s32 	%r189, %r95, %r188;
	sub.s32 	%r190, %r314, %r96;
	add.s32 	%r191, %r190, 2;
	max.s32 	%r192, %r191, %r189;
	add.s32 	%r193, %r96, %r192;
	not.b32 	%r194, %r314;
	add.s32 	%r98, %r193, %r194;
	sub.s32 	%r195, %r193, %r314;
	add.s32 	%r196, %r195, -2;
	setp.lt.u32 	%p81, %r196, 15;
	mov.f32 	%f568, 0f00000000;
	@%p81 bra 	$L__BB1_86;
	mov.b32 	%r323, 0;
	mov.f32 	%f568, 0f00000000;
$L__BB1_85:
	.pragma "nounroll";
	mad.lo.s32 	%r198, %r324, %r133, %r1;
	mul.wide.s32 	%rd74, %r198, 4;
	add.s64 	%rd75, %rd1, %rd74;
	ld.global.nc.f32 	%f268, [%rd75];
	add.f32 	%f269, %f568, %f268;
	mul.wide.s32 	%rd76, %r133, 4;
	add.s64 	%rd77, %rd75, %rd76;
	ld.global.nc.f32 	%f270, [%rd77];
	add.f32 	%f271, %f269, %f270;
	add.s64 	%rd78, %rd77, %rd76;
	ld.global.nc.f32 	%f272, [%rd78];
	add.f32 	%f273, %f271, %f272;
	add.s64 	%rd79, %rd78, %rd76;
	ld.global.nc.f32 	%f274, [%rd79];
	add.f32 	%f275, %f273, %f274;
	add.s64 	%rd80, %rd79, %rd76;
	ld.global.nc.f32 	%f276, [%rd80];
	add.f32 	%f277, %f275, %f276;
	add.s64 	%rd81, %rd80, %rd76;
	ld.global.nc.f32 	%f278, [%rd81];
	add.f32 	%f279, %f277, %f278;
	add.s64 	%rd82, %rd81, %rd76;
	ld.global.nc.f32 	%f280, [%rd82];
	add.f32 	%f281, %f279, %f280;
	add.s64 	%rd83, %rd82, %rd76;
	ld.global.nc.f32 	%f282, [%rd83];
	add.f32 	%f283, %f281, %f282;
	add.s64 	%rd84, %rd83, %rd76;
	ld.global.nc.f32 	%f284, [%rd84];
	add.f32 	%f285, %f283, %f284;
	add.s64 	%rd85, %rd84, %rd76;
	ld.global.nc.f32 	%f286, [%rd85];
	add.f32 	%f287, %f285, %f286;
	add.s64 	%rd86, %rd85, %rd76;
	ld.global.nc.f32 	%f288, [%rd86];
	add.f32 	%f289, %f287, %f288;
	add.s64 	%rd87, %rd86, %rd76;
	ld.global.nc.f32 	%f290, [%rd87];
	add.f32 	%f291, %f289, %f290;
	add.s64 	%rd88, %rd87, %rd76;
	ld.global.nc.f32 	%f292, [%rd88];
	add.f32 	%f293, %f291, %f292;
	add.s64 	%rd89, %rd88, %rd76;
	ld.global.nc.f32 	%f294, [%rd89];
	add.f32 	%f295, %f293, %f294;
	add.s64 	%rd90, %rd89, %rd76;
	ld.global.nc.f32 	%f296, [%rd90];
	add.f32 	%f297, %f295, %f296;
	add.s64 	%rd91, %rd90, %rd76;
	ld.global.nc.f32 	%f298, [%rd91];
	add.f32 	%f568, %f297, %f298;
	add.s32 	%r324, %r324, 16;
	add.s32 	%r323, %r323, 16;
	and.b32  	%r199, %r98, -16;
	setp.ne.s32 	%p82, %r323, %r199;
	@%p82 bra 	$L__BB1_85;
$L__BB1_86:
	and.b32  	%r104, %r98, 15;
	setp.eq.s32 	%p83, %r104, 0;
	@%p83 bra 	$L__BB1_96;
	setp.lt.u32 	%p84, %r104, 8;
	@%p84 bra 	$L__BB1_89;
	mad.lo.s32 	%r200, %r324, %r133, %r1;
	mul.wide.s32 	%rd92, %r200, 4;
	add.s64 	%rd93, %rd1, %rd92;
	ld.global.nc.f32 	%f300, [%rd93];
	add.f32 	%f301, %f568, %f300;
	mul.wide.s32 	%rd94, %r133, 4;
	add.s64 	%rd95, %rd93, %rd94;
	ld.global.nc.f32 	%f302, [%rd95];
	add.f32 	%f303, %f301, %f302;
	add.s64 	%rd96, %rd95, %rd94;
	ld.global.nc.f32 	%f304, [%rd96];
	add.f32 	%f305, %f303, %f304;
	add.s64 	%rd97, %rd96, %rd94;
	ld.global.nc.f32 	%f306, [%rd97];
	add.f32 	%f307, %f305, %f306;
	add.s64 	%rd98, %rd97, %rd94;
	ld.global.nc.f32 	%f308, [%rd98];
	add.f32 	%f309, %f307, %f308;
	add.s64 	%rd99, %rd98, %rd94;
	ld.global.nc.f32 	%f310, [%rd99];
	add.f32 	%f311, %f309, %f310;
	add.s64 	%rd100, %rd99, %rd94;
	ld.global.nc.f32 	%f312, [%rd100];
	add.f32 	%f313, %f311, %f312;
	add.s64 	%rd101, %rd100, %rd94;
	ld.global.nc.f32 	%f314, [%rd101];
	add.f32 	%f568, %f313, %f314;
	add.s32 	%r324, %r324, 8;
$L__BB1_89:
	and.b32  	%r107, %r98, 7;
	setp.eq.s32 	%p85, %r107, 0;
	@%p85 bra 	$L__BB1_96;
	and.b32  	%r108, %r98, 3;
	setp.lt.u32 	%p86, %r107, 4;
	@%p86 bra 	$L__BB1_92;
	mad.lo.s32 	%r201, %r324, %r133, %r1;
	mul.wide.s32 	%rd102, %r201, 4;
	add.s64 	%rd103, %rd1, %rd102;
	ld.global.nc.f32 	%f316, [%rd103];
	add.f32 	%f317, %f568, %f316;
	mul.wide.s32 	%rd104, %r133, 4;
	add.s64 	%rd105, %rd103, %rd104;
	ld.global.nc.f32 	%f318, [%rd105];
	add.f32 	%f319, %f317, %f318;
	add.s64 	%rd106, %rd105, %rd104;
	ld.global.nc.f32 	%f320, [%rd106];
	add.f32 	%f321, %f319, %f320;
	add.s64 	%rd107, %rd106, %rd104;
	ld.global.nc.f32 	%f322, [%rd107];
	add.f32 	%f568, %f321, %f322;
	add.s32 	%r324, %r324, 4;
$L__BB1_92:
	setp.eq.s32 	%p87, %r108, 0;
	@%p87 bra 	$L__BB1_96;
	mad.lo.s32 	%r202, %r324, %r133, %r1;
	mul.wide.s32 	%rd108, %r202, 4;
	add.s64 	%rd12, %rd1, %rd108;
	ld.global.nc.f32 	%f323, [%rd12];
	add.f32 	%f568, %f568, %f323;
	setp.eq.s32 	%p88, %r108, 1;
	@%p88 bra 	$L__BB1_96;
	mul.wide.s32 	%rd13, %r133, 4;
	add.s64 	%rd14, %rd12, %rd13;
	ld.global.nc.f32 	%f324, [%rd14];
	add.f32 	%f568, %f568, %f324;
	setp.eq.s32 	%p89, %r108, 2;
	@%p89 bra 	$L__BB1_96;
	add.s64 	%rd109, %rd14, %rd13;
	ld.global.nc.f32 	%f325, [%rd109];
	add.f32 	%f568, %f568, %f325;
$L__BB1_96:
	add.f32 	%f550, %f550, %f568;
$L__BB1_97:
	ld.param.f32 	%f493, [avsl_many_series_one_param_f32_param_8];
	cvt.rn.f32.u32 	%f326, %r75;
	div.rn.f32 	%f327, %f550, %f326;
	mul.f32 	%f328, %f493, %f115;
	mad.lo.s32 	%r111, %r314, %r133, %r1;
	mul.wide.s32 	%rd110, %r111, 4;
	add.s64 	%rd111, %rd1, %rd110;
	ld.global.nc.f32 	%f329, [%rd111];
	fma.rn.f32 	%f330, %f327, 0fBC23D70A, %f329;
	fma.rn.f32 	%f165, %f114, %f328, %f330;
	setp.lt.s32 	%p90, %r314, %r5;
	@%p90 bra 	$L__BB1_101;
	sub.s32 	%r327, %r314, %r3;
	mov.f32 	%f570, 0f00000000;
$L__BB1_99:
	add.s32 	%r327, %r327, 1;
	add.f32 	%f570, %f165, %f570;
	setp.lt.s32 	%p91, %r327, %r314;
	@%p91 bra 	$L__BB1_99;
	mul.f32 	%f332, %f2, %f570;
	add.s64 	%rd113, %rd4, %rd110;
	st.global.f32 	[%rd113], %f332;
$L__BB1_101:
	ld.param.u32 	%r285, [avsl_many_series_one_param_f32_param_5];
	add.s32 	%r314, %r314, 1;
	add.s32 	%r313, %r313, 1;
	setp.ne.s32 	%p92, %r314, %r285;
	@%p92 bra 	$L__BB1_54;
$L__BB1_102:
	ld.param.u32 	%r287, [avsl_many_series_one_param_f32_param_5];
	min.s32 	%r118, %r5, %r287;
	setp.lt.s32 	%p185, %r118, 1;
	@%p185 bra 	$L__BB1_114;
	ld.param.u64 	%rd230, [avsl_many_series_one_param_f32_param_9];
	cvta.to.global.u64 	%rd15, %rd230;
	and.b32  	%r119, %r118, 7;
	setp.lt.u32 	%p186, %r118, 8;
	mov.b32 	%r332, 0;
	@%p186 bra 	$L__BB1_106;
	and.b32  	%r332, %r118, 2147483640;
	neg.s32 	%r330, %r332;
	shl.b32 	%r122, %r133, 3;
	mul.wide.s32 	%rd208, %r133, 4;
	mov.u32 	%r329, %r1;
$L__BB1_105:
	.pragma "nounroll";
	mul.wide.s32 	%rd206, %r329, 4;
	add.s64 	%rd207, %rd15, %rd206;
	mov.b32 	%r276, 2147483647;
	st.global.u32 	[%rd207], %r276;
	add.s64 	%rd209, %rd207, %rd208;
	st.global.u32 	[%rd209], %r276;
	add.s64 	%rd210, %rd209, %rd208;
	st.global.u32 	[%rd210], %r276;
	add.s64 	%rd211, %rd210, %rd208;
	st.global.u32 	[%rd211], %r276;
	add.s64 	%rd212, %rd211, %rd208;
	st.global.u32 	[%rd212], %r276;
	add.s64 	%rd213, %rd212, %rd208;
	st.global.u32 	[%rd213], %r276;
	add.s64 	%rd214, %rd213, %rd208;
	st.global.u32 	[%rd214], %r276;
	add.s64 	%rd215, %rd214, %rd208;
	st.global.u32 	[%rd215], %r276;
	add.s32 	%r330, %r330, 8;
	add.s32 	%r329, %r329, %r122;
	setp.ne.s32 	%p187, %r330, 0;
	@%p187 bra 	$L__BB1_105;
$L__BB1_106:
	setp.eq.s32 	%p188, %r119, 0;
	@%p188 bra 	$L__BB1_114;
	and.b32  	%r128, %r118, 3;
	setp.lt.u32 	%p189, %r119, 4;
	@%p189 bra 	$L__BB1_109;
	mad.lo.s32 	%r277, %r332, %r133, %r1;
	mul.wide.s32 	%rd216, %r277, 4;
	add.s64 	%rd217, %rd15, %rd216;
	mov.b32 	%r278, 2147483647;
	st.global.u32 	[%rd217], %r278;
	mul.wide.s32 	%rd218, %r133, 4;
	add.s64 	%rd219, %rd217, %rd218;
	st.global.u32 	[%rd219], %r278;
	add.s64 	%rd220, %rd219, %rd218;
	st.global.u32 	[%rd220], %r278;
	add.s64 	%rd221, %rd220, %rd218;
	st.global.u32 	[%rd221], %r278;
	add.s32 	%r332, %r332, 4;
$L__BB1_109:
	setp.eq.s32 	%p190, %r128, 0;
	@%p190 bra 	$L__BB1_114;
	setp.eq.s32 	%p191, %r128, 1;
	@%p191 bra 	$L__BB1_112;
	mad.lo.s32 	%r279, %r332, %r133, %r1;
	mul.wide.s32 	%rd222, %r279, 4;
	add.s64 	%rd223, %rd15, %rd222;
	mov.b32 	%r280, 2147483647;
	st.global.u32 	[%rd223], %r280;
	mul.wide.s32 	%rd224, %r133, 4;
	add.s64 	%rd225, %rd223, %rd224;
	st.global.u32 	[%rd225], %r280;
	add.s32 	%r332, %r332, 2;
$L__BB1_112:
	and.b32  	%r281, %r118, 1;
	setp.eq.b32 	%p192, %r281, 1;
	not.pred 	%p193, %p192;
	@%p193 bra 	$L__BB1_114;
	mad.lo.s32 	%r282, %r332, %r133, %r1;
	mul.wide.s32 	%rd226, %r282, 4;
	add.s64 	%rd227, %rd15, %rd226;
	mov.b32 	%r283, 2147483647;
	st.global.u32 	[%rd227], %r283;
$L__BB1_114:
	ret;

}


// ===== COMPILED SASS (sm_100) =====

	.target	sm_100

	.elftype	@"ET_EXEC"


//--------------------- .note.nv.tkinfo           --------------------------
	.section	.note.nv.tkinfo,"",@"SHT_NOTE"
	.sectionflags	@"SHF_NOTE_NV_TKINFO"
	.tkinfo
        /*0018*/ 	.word	0x00000002
        /*0030*/ 	.string	""
        /*0030*/ 	.string	"ptxas"
        /*0030*/ 	.string	"Cuda compilation tools, release 13.0, V13.0.88"
        /*0030*/ 	.string	"Build cuda_13.0.r13.0/compiler.36424714_0"
        /*0030*/ 	.string	"-arch sm_100 -m 64 "



//--------------------- .note.nv.cuinfo           --------------------------
	.section	.note.nv.cuinfo,"",@"SHT_NOTE"
	.sectionflags	@"SHF_NOTE_NV_CUINFO"
        /*0018*/ 	.short	0x0002
        /*001a*/ 	.short	0x0064
        /*001c*/ 	.short	0x0082
	.zero		2


//--------------------- .nv.info                  --------------------------
	.section	.nv.info,"",@"SHT_CUDA_INFO"
	.align	4


	//----- nvinfo : EIATTR_REGCOUNT
	.align		4
        /*0000*/ 	.byte	0x04, 0x2f
        /*0002*/ 	.short	(.L_1 - .L_0)
	.align		4
.L_0:
        /*0004*/ 	.word	index@(avsl_batch_f32)
        /*0008*/ 	.word	0x0000003d


	//----- nvinfo : EIATTR_FRAME_SIZE
	.align		4
.L_1:
        /*000c*/ 	.byte	0x04, 0x11
        /*000e*/ 	.short	(.L_3 - .L_2)
	.align		4
.L_2:
        /*0010*/ 	.word	index@($__internal_4_$__cuda_sm3x_div_rn_noftz_f32_slowpath)
        /*0014*/ 	.word	0x00000e40


	//----- nvinfo : EIATTR_FRAME_SIZE
	.align		4
.L_3:
        /*0018*/ 	.byte	0x04, 0x11
        /*001a*/ 	.short	(.L_5 - .L_4)
	.align		4
.L_4:
        /*001c*/ 	.word	index@($__internal_3_$__cuda_sm20_div_rn_f64_full)
        /*0020*/ 	.word	0x00000e40


	//----- nvinfo : EIATTR_FRAME_SIZE
	.align		4
.L_5:
        /*0024*/ 	.byte	0x04, 0x11
        /*0026*/ 	.short	(.L_7 - .L_6)
	.align		4
.L_6:
        /*0028*/ 	.word	index@($__internal_2_$__cuda_sm20_dblrcp_rn_slowpath_v3)
        /*002c*/ 	.word	0x00000e40


	//----- nvinfo : EIATTR_FRAME_SIZE
	.align		4
.L_7:
        /*0030*/ 	.byte	0x04, 0x11
        /*0032*/ 	.short	(.L_9 - .L_8)
	.align		4
.L_8:
        /*0034*/ 	.word	index@(avsl_batch_f32)
        /*0038*/ 	.word	0x00000e40


	//----- nvinfo : EIATTR_REGCOUNT
	.align		4
.L_9:
        /*003c*/ 	.byte	0x04, 0x2f
        /*003e*/ 	.short	(.L_11 - .L_10)
	.align		4
.L_10:
        /*0040*/ 	.word	index@(avsl_many_series_one_param_f32)
        /*0044*/ 	.word	0x00000028


	//----- nvinfo : EIATTR_FRAME_SIZE
	.align		4
.L_11:
        /*0048*/ 	.byte	0x04, 0x11
        /*004a*/ 	.short	(.L_13 - .L_12)
	.align		4
.L_12:
        /*004c*/ 	.word	index@($__internal_1_$__cuda_sm3x_div_rn_noftz_f32_slowpath)
        /*0050*/ 	.word	0x00000e40


	//----- nvinfo : EIATTR_FRAME_SIZE
	.align		4
.L_13:
        /*0054*/ 	.byte	0x04, 0x11
        /*0056*/ 	.short	(.L_15 - .L_14)
	.align		4
.L_14:
        /*0058*/ 	.word	index@($__internal_0_$__cuda_sm20_rcp_rn_f32_slowpath)
        /*005c*/ 	.word	0x00000e40


	//----- nvinfo : EIATTR_FRAME_SIZE
	.align		4
.L_15:
        /*0060*/ 	.byte	0x04, 0x11
        /*0062*/ 	.short	(.L_17 - .L_16)
	.align		4
.L_16:
        /*0064*/ 	.word	index@(avsl_many_series_one_param_f32)
        /*0068*/ 	.word	0x00000e40


	//----- nvinfo : EIATTR_MIN_STACK_SIZE
	.align		4
.L_17:
        /*006c*/ 	.byte	0x04, 0x12
        /*006e*/ 	.short	(.L_19 - .L_18)
	.align		4
.L_18:
        /*0070*/ 	.word	index@(avsl_many_series_one_param_f32)
        /*0074*/ 	.word	0x00000e40


	//----- nvinfo : EIATTR_MIN_STACK_SIZE
	.align		4
.L_19:
        /*0078*/ 	.byte	0x04, 0x12
        /*007a*/ 	.short	(.L_21 - .L_20)
	.align		4
.L_20:
        /*007c*/ 	.word	index@(avsl_batch_f32)
        /*0080*/ 	.word	0x00000e40
.L_21:


//--------------------- .nv.compat                --------------------------
	.section	.nv.compat,"",@"SHT_CUDA_COMPAT_INFO"
	.align	4
        /*0000*/ 	.byte	0x02, 0x09, 0x00, 0x00, 0x02, 0x02, 0x01, 0x00, 0x02, 0x05, 0x05, 0x00, 0x03, 0x07, 0x01, 0x01
        /*0010*/ 	.byte	0x02, 0x03, 0x00, 0x00, 0x02, 0x06, 0x01, 0x00, 0x04, 0x0b, 0x08, 0x00, 0x01, 0x00, 0x00, 0x00
        /*0020*/ 	.byte	0x00, 0x00, 0x00, 0x00


//--------------------- .nv.info.avsl_many_series_one_param_f32 --------------------------
	.section	.nv.info.avsl_many_series_one_param_f32,"",@"SHT_CUDA_INFO"
	.sectionflags	@""
	.align	4


	//----- nvinfo : EIATTR_CUDA_API_VERSION
	.align		4
        /*0000*/ 	.byte	0x04, 0x37
        /*0002*/ 	.short	(.L_23 - .L_22)
.L_22:
        /*0004*/ 	.word	0x00000082


	//----- nvinfo : EIATTR_KPARAM_INFO
	.align		4
.L_23:
        /*0008*/ 	.byte	0x04, 0x17
        /*000a*/ 	.short	(.L_25 - .L_24)
.L_24:
        /*000c*/ 	.word	0x00000000
        /*0010*/ 	.short	0x0009
        /*0012*/ 	.short	0x0038
        /*0014*/ 	.byte	0x00, 0xf5, 0x21, 0x00


	//----- nvinfo : EIATTR_KPARAM_INFO
	.align		4
.L_25:
        /*0018*/ 	.byte	0x04, 0x17
        /*001a*/ 	.short	(.L_27 - .L_26)
.L_26:
        /*001c*/ 	.word	0x00000000
        /*0020*/ 	.short	0x0008
        /*0022*/ 	.short	0x0030
        /*0024*/ 	.byte	0x00, 0xf0, 0x11, 0x00


	//----- nvinfo : EIATTR_KPARAM_INFO
	.align		4
.L_27:
        /*0028*/ 	.byte	0x04, 0x17
        /*002a*/ 	.short	(.L_29 - .L_28)
.L_28:
        /*002c*/ 	.word	0x00000000
        /*0030*/ 	.short	0x0007
        /*0032*/ 	.short	0x002c
        /*0034*/ 	.byte	0x00, 0xf0, 0x11, 0x00


	//----- nvinfo : EIATTR_KPARAM_INFO
	.align		4
.L_29:
        /*0038*/ 	.byte	0x04, 0x17
        /*003a*/ 	.short	(.L_31 - .L_30)
.L_30:
        /*003c*/ 	.word	0x00000000
        /*0040*/ 	.short	0x0006
        /*0042*/ 	.short	0x0028
        /*0044*/ 	.byte	0x00, 0xf0, 0x11, 0x00


	//----- nvinfo : EIATTR_KPARAM_INFO
	.align		4
.L_31:
        /*0048*/ 	.byte	0x04, 0x17
        /*004a*/ 	.short	(.L_33 - .L_32)
.L_32:
        /*004c*/ 	.word	0x00000000
        /*0050*/ 	.short	0x0005
        /*0052*/ 	.short	0x0024
        /*0054*/ 	.byte	0x00, 0xf0, 0x11, 0x00


	//----- nvinfo : EIATTR_KPARAM_INFO
	.align		4
.L_33:
        /*0058*/ 	.byte	0x04, 0x17
        /*005a*/ 	.short	(.L_35 - .L_34)
.L_34:
        /*005c*/ 	.word	0x00000000
        /*0060*/ 	.short	0x0004
        /*0062*/ 	.short	0x0020
        /*0064*/ 	.byte	0x00, 0xf0, 0x11, 0x00


	//----- nvinfo : EIATTR_KPARAM_INFO
	.align		4
.L_35:
        /*0068*/ 	.byte	0x04, 0x17
        /*006a*/ 	.short	(.L_37 - .L_36)
.L_36:
        /*006c*/ 	.word	0x00000000
        /*0070*/ 	.short	0x0003
        /*0072*/ 	.short	0x0018
        /*0074*/ 	.byte	0x00, 0xf5, 0x21, 0x00


	//----- nvinfo : EIATTR_KPARAM_INFO
	.align		4
.L_37:
        /*0078*/ 	.byte	0x04, 0x17
        /*007a*/ 	.short	(.L_39 - .L_38)
.L_38:
        /*007c*/ 	.word	0x00000000
        /*0080*/ 	.short	0x0002
        /*0082*/ 	.short	0x0010
        /*0084*/ 	.byte	0x00, 0xf5, 0x21, 0x00


	//----- nvinfo : EIATTR_KPARAM_INFO
	.align		4
.L_39:
        /*0088*/ 	.byte	0x04, 0x17
        /*008a*/ 	.short	(.L_41 - .L_40)
.L_40:
        /*008c*/ 	.word	0x00000000
        /*0090*/ 	.short	0x0001
        /*0092*/ 	.short	0x0008
        /*0094*/ 	.byte	0x00, 0xf5, 0x21, 0x00


	//----- nvinfo : EIATTR_KPARAM_INFO
	.align		4
.L_41:
        /*0098*/ 	.byte	0x04, 0x17
        /*009a*/ 	.short	(.L_43 - .L_42)
.L_42:
        /*009c*/ 	.word	0x00000000
        /*00a0*/ 	.short	0x0000
        /*00a2*/ 	.short	0x0000
        /*00a4*/ 	.byte	0x00, 0xf5, 0x21, 0x00


	//----- nvinfo : EIATTR_SPARSE_MMA_MASK
	.align		4
.L_43:
        /*00a8*/ 	.byte	0x03, 0x50
        /*00aa*/ 	.short	0x0000


	//----- nvinfo : EIATTR_MAXREG_COUNT
	.align		4
        /*00ac*/ 	.byte	0x03, 0x1b
        /*00ae*/ 	.short	0x00ff


	//----- nvinfo : EIATTR_MERCURY_ISA_VERSION
	.align		4
        /*00b0*/ 	.byte	0x03, 0x5f
        /*00b2*/ 	.short	0x0101


	//----- nvinfo : EIATTR_INT_WARP_WIDE_INSTR_OFFSETS
	.align		4
        /*00b4*/ 	.byte	0x04, 0x31
        /*00b6*/ 	.short	(.L_45 - .L_44)


	//   ....[0]....
.L_44:
        /*00b8*/ 	.word	0x00000b70


	//   ....[1]....
        /*00bc*/ 	.word	0x00000b80


	//   ....[2]....
        /*00c0*/ 	.word	0x000034e0


	//   ....[3]....
        /*00c4*/ 	.word	0x000034f0


	//----- nvinfo : EIATTR_VRC_CTA_INIT_COUNT
	.align		4
.L_45:
        /*00c8*/ 	.byte	0x02, 0x4a
	.zero		1
	.zero		1


	//----- nvinfo : EIATTR_EXIT_INSTR_OFFSETS
	.align		4
        /*00cc*/ 	.byte	0x04, 0x1c
        /*00ce*/ 	.short	(.L_47 - .L_46)


	//   ....[0]....
.L_46:
        /*00d0*/ 	.word	0x000000a0


	//   ....[1]....
        /*00d4*/ 	.word	0x00005d90


	//   ....[2]....
        /*00d8*/ 	.word	0x00005fb0


	//   ....[3]....
        /*00dc*/ 	.word	0x000060f0


	//   ....[4]....
        /*00e0*/ 	.word	0x000061f0


	//   ....[5]....
        /*00e4*/ 	.word	0x00006260


	//----- nvinfo : EIATTR_CRS_STACK_SIZE
	.align		4
.L_47:
        /*00e8*/ 	.byte	0x04, 0x1e
        /*00ea*/ 	.short	(.L_49 - .L_48)
.L_48:
        /*00ec*/ 	.word	0x00000000


	//----- nvinfo : EIATTR_CBANK_PARAM_SIZE
	.align		4
.L_49:
        /*00f0*/ 	.byte	0x03, 0x19
        /*00f2*/ 	.short	0x0040


	//----- nvinfo : EIATTR_PARAM_CBANK
	.align		4
        /*00f4*/ 	.byte	0x04, 0x0a
        /*00f6*/ 	.short	(.L_51 - .L_50)
	.align		4
.L_50:
        /*00f8*/ 	.word	index@(.nv.constant0.avsl_many_series_one_param_f32)
        /*00fc*/ 	.short	0x0380
        /*00fe*/ 	.short	0x0040


	//----- nvinfo : EIATTR_SW_WAR
	.align		4
.L_51:
        /*0100*/ 	.byte	0x04, 0x36
        /*0102*/ 	.short	(.L_53 - .L_52)
.L_52:
        /*0104*/ 	.word	0x00000008
.L_53:


//--------------------- .nv.info.avsl_batch_f32   --------------------------
	.section	.nv.info.avsl_batch_f32,"",@"SHT_CUDA_INFO"
	.sectionflags	@""
	.align	4


	//----- nvinfo : EIATTR_CUDA_API_VERSION
	.align		4
        /*0000*/ 	.byte	0x04, 0x37
        /*0002*/ 	.short	(.L_55 - .L_54)
.L_54:
        /*0004*/ 	.word	0x00000082


	//----- nvinfo : EIATTR_KPARAM_INFO
	.align		4
.L_55:
        /*0008*/ 	.byte	0x04, 0x17
        /*000a*/ 	.short	(.L_57 - .L_56)
.L_56:
        /*000c*/ 	.word	0x00000000
        /*0010*/ 	.short	0x0009
        /*0012*/ 	.short	0x0040
        /*0014*/ 	.byte	0x00, 0xf0, 0x11, 0x00


	//----- nvinfo : EIATTR_KPARAM_INFO
	.align		4
.L_57:
        /*0018*/ 	.byte	0x04, 0x17
        /*001a*/ 	.short	(.L_59 - .L_58)
.L_58:
        /*001c*/ 	.word	0x00000000
        /*0020*/ 	.short	0x0008
        /*0022*/ 	.short	0x0038
        /*0024*/ 	.byte	0x00, 0xf5, 0x21, 0x00


	//----- nvinfo : EIATTR_KPARAM_INFO
	.align		4
.L_59:
        /*0028*/ 	.byte	0x04, 0x17
        /*002a*/ 	.short	(.L_61 - .L_60)
.L_60:
        /*002c*/ 	.word	0x00000000
        /*0030*/ 	.short	0x0007
        /*0032*/ 	.short	0x0030
        /*0034*/ 	.byte	0x00, 0xf5, 0x21, 0x00


	//----- nvinfo : EIATTR_KPARAM_INFO
	.align		4
.L_61:
        /*0038*/ 	.byte	0x04, 0x17
        /*003a*/ 	.short	(.L_63 - .L_62)
.L_62:
        /*003c*/ 	.word	0x00000000
        /*0040*/ 	.short	0x0006
        /*0042*/ 	.short	0x0028
        /*0044*/ 	.byte	0x00, 0xf5, 0x21, 0x00


	//----- nvinfo : EIATTR_KPARAM_INFO
	.align		4
.L_63:
        /*0048*/ 	.byte	0x04, 0x17
        /*004a*/ 	.short	(.L_65 - .L_64)
.L_64:
        /*004c*/ 	.word	0x00000000
        /*0050*/ 	.short	0x0005
        /*0052*/ 	.short	0x0020
        /*0054*/ 	.byte	0x00, 0xf5, 0x21, 0x00


	//----- nvinfo : EIATTR_KPARAM_INFO
	.align		4
.L_65:
        /*0058*/ 	.byte	0x04, 0x17
        /*005a*/ 	.short	(.L_67 - .L_66)
.L_66:
        /*005c*/ 	.word	0x00000000
        /*0060*/ 	.short	0x0004
        /*0062*/ 	.short	0x001c
        /*0064*/ 	.byte	0x00, 0xf0, 0x11, 0x00


	//----- nvinfo : EIATTR_KPARAM_INFO
	.align		4
.L_67:
        /*0068*/ 	.byte	0x04, 0x17
        /*006a*/ 	.short	(.L_69 - .L_68)
.L_68:
        /*006c*/ 	.word	0x00000000
        /*0070*/ 	.short	0x0003
        /*0072*/ 	.short	0x0018
        /*0074*/ 	.byte	0x00, 0xf0, 0x11, 0x00


	//----- nvinfo : EIATTR_KPARAM_INFO
	.align		4
.L_69:
        /*0078*/ 	.byte	0x04, 0x17
        /*007a*/ 	.short	(.L_71 - .L_70)
.L_70:
        /*007c*/ 	.word	0x00000000
        /*0080*/ 	.short	0x0002
        /*0082*/ 	.short	0x0010
        /*0084*/ 	.byte	0x00, 0xf5, 0x21, 0x00


	//----- nvinfo : EIATTR_KPARAM_INFO
	.align		4
.L_71:
        /*0088*/ 	.byte	0x04, 0x17
        /*008a*/ 	.short	(.L_73 - .L_72)
.L_72:
        /*008c*/ 	.word	0x00000000
        /*0090*/ 	.short	0x0001
        /*0092*/ 	.short	0x0008
        /*0094*/ 	.byte	0x00, 0xf5, 0x21, 0x00


	//----- nvinfo : EIATTR_KPARAM_INFO
	.align		4
.L_73:
        /*0098*/ 	.byte	0x04, 0x17
        /*009a*/ 	.short	(.L_75 - .L_74)
.L_74:
        /*009c*/ 	.word	0x00000000
        /*00a0*/ 	.short	0x0000
        /*00a2*/ 	.short	0x0000
        /*00a4*/ 	.byte	0x00, 0xf5, 0x21, 0x00


	//----- nvinfo : EIATTR_SPARSE_MMA_MASK
	.align		4
.L_75:
        /*00a8*/ 	.byte	0x03, 0x50
        /*00aa*/ 	.short	0x0000


	//----- nvinfo : EIATTR_MAXREG_COUNT
	.align		4
        /*00ac*/ 	.byte	0x03, 0x1b
        /*00ae*/ 	.short	0x00ff


	//----- nvinfo : EIATTR_MERCURY_ISA_VERSION
	.align		4
        /*00b0*/ 	.byte	0x03, 0x5f
        /*00b2*/ 	.short	0x0101


	//----- nvinfo : EIATTR_VRC_CTA_INIT_COUNT
	.align		4
        /*00b4*/ 	.byte	0x02, 0x4a
	.zero		1
	.zero		1


	//----- nvinfo : EIATTR_EXIT_INSTR_OFFSETS
	.align		4
        /*00b8*/ 	.byte	0x04, 0x1c
        /*00ba*/ 	.short	(.L_77 - .L_76)


	//   ....[0]....
.L_76:
        /*00bc*/ 	.word	0x00000080


	//   ....[1]....
        /*00c0*/ 	.word	0x00000210


	//   ....[2]....
        /*00c4*/ 	.word	0x00000430


	//   ....[3]....
        /*00c8*/ 	.word	0x00000530


	//   ....[4]....
        /*00cc*/ 	.word	0x000005f0


	//   ....[5]....
        /*00d0*/ 	.word	0x000006c0


	//   ....[6]....
        /*00d4*/ 	.word	0x00003af0


	//   ....[7]....
        /*00d8*/ 	.word	0x00003d30


	//   ....[8]....
        /*00dc*/ 	.word	0x00003e50


	//   ....[9]....
        /*00e0*/ 	.word	0x00003ef0


	//   ....[10]....
        /*00e4*/ 	.word	0x00004010


	//----- nvinfo : EIATTR_CRS_STACK_SIZE
	.align		4
.L_77:
        /*00e8*/ 	.byte	0x04, 0x1e
        /*00ea*/ 	.short	(.L_79 - .L_78)
.L_78:
        /*00ec*/ 	.word	0x00000000


	//----- nvinfo : EIATTR_CBANK_PARAM_SIZE
	.align		4
.L_79:
        /*00f0*/ 	.byte	0x03, 0x19
        /*00f2*/ 	.short	0x0044


	//----- nvinfo : EIATTR_PARAM_CBANK
	.align		4
        /*00f4*/ 	.byte	0x04, 0x0a
        /*00f6*/ 	.short	(.L_81 - .L_80)
	.align		4
.L_80:
        /*00f8*/ 	.word	index@(.nv.constant0.avsl_batch_f32)
        /*00fc*/ 	.short	0x0380
        /*00fe*/ 	.short	0x0044


	//----- nvinfo : EIATTR_SW_WAR
	.align		4
.L_81:
        /*0100*/ 	.byte	0x04, 0x36
        /*0102*/ 	.short	(.L_83 - .L_82)
.L_82:
        /*0104*/ 	.word	0x00000008
.L_83:


//--------------------- .nv.callgraph             --------------------------
	.section	.nv.callgraph,"",@"SHT_CUDA_CALLGRAPH"
	.align	4
	.sectionentsize	8
	.align		4
        /*0000*/ 	.word	0x00000000
	.align		4
        /*0004*/ 	.word	0xffffffff
	.align		4
        /*0008*/ 	.word	0x00000000
	.align		4
        /*000c*/ 	.word	0xfffffffe
	.align		4
        /*0010*/ 	.word	0x00000000
	.align		4
        /*0014*/ 	.word	0xfffffffd
	.align		4
        /*0018*/ 	.word	0x00000000
	.align		4
        /*001c*/ 	.word	0xfffffffc


//--------------------- .text.avsl_many_series_one_param_f32 --------------------------
	.section	.text.avsl_many_series_one_param_f32,"ax",@progbits
	.align	128
        .global         avsl_many_series_one_param_f32
        .type           avsl_many_series_one_param_f32,@function
        .size           avsl_many_series_one_param_f32,(.L_x_252 - avsl_many_series_one_param_f32)
        .other          avsl_many_series_one_param_f32,@"STO_CUDA_ENTRY STV_DEFAULT"
avsl_many_series_one_param_f32:
.text.avsl_many_series_one_param_f32:
[----:B------:R-:W0:Y:S01]  /*0000*/  LDC R1, c[0x0][0x37c] ;  /* 0x0000df00ff017b82 */ /* 0x000e220000000800 */
[----:B------:R-:W1:Y:S07]  /*0010*/  S2R R3, SR_TID.X ;  /* 0x0000000000037919 */ /* 0x000e6e0000002100 */
[----:B------:R-:W1:Y:S01]  /*0020*/  S2UR UR4, SR_CTAID.X ;  /* 0x00000000000479c3 */ /* 0x000e620000002500 */
[----:B------:R-:W2:Y:S01]  /*0030*/  LDCU UR5, c[0x0][0x3a0] ;  /* 0x00007400ff0577ac */ /* 0x000ea20008000800 */
[----:B0-----:R-:W-:-:S04]  /*0040*/  IADD3 R1, PT, PT, R1, -0xe40, RZ ;  /* 0xfffff1c001017810 */ /* 0x001fc80007ffe0ff */
[C---:B------:R-:W-:Y:S02]  /*0050*/  R2UR UR16, R1.reuse ;  /* 0x00000000011072ca */ /* 0x040fe400000e0000 */
[----:B------:R-:W1:Y:S01]  /*0060*/  LDC R28, c[0x0][0x360] ;  /* 0x0000d800ff1c7b82 */ /* 0x000e620000000800 */
[----:B------:R-:W-:Y:S01]  /*0070*/  R2UR UR15, R1 ;  /* 0x00000000010f72ca */ /* 0x000fe200000e0000 */
[----:B-1----:R-:W-:-:S05]  /*0080*/  IMAD R28, R28, UR4, R3 ;  /* 0x000000041c1c7c24 */ /* 0x002fca000f8e0203 */
[----:B--2---:R-:W-:-:S13]  /*0090*/  ISETP.GE.AND P0, PT, R28, UR5, PT ;  /* 0x000000051c007c0c */ /* 0x004fda000bf06270 */
[----:B------:R-:W-:Y:S05]  /*00a0*/  @P0 EXIT ;  /* 0x000000000000094d */ /* 0x000fea0003800000 */
[----:B------:R-:W0:Y:S01]  /*00b0*/  LDC.64 R2, c[0x0][0x398] ;  /* 0x0000e600ff027b82 */ /* 0x000e220000000a00 */
[----:B------:R-:W1:Y:S01]  /*00c0*/  LDCU.64 UR8, c[0x0][0x358] ;  /* 0x00006b00ff0877ac */ /* 0x000e620008000a00 */
[----:B------:R-:W2:Y:S01]  /*00d0*/  LDCU.64 UR6, c[0x0][0x3a8] ;  /* 0x00007500ff0677ac */ /* 0x000ea20008000a00 */
[----:B0-----:R-:W-:-:S05]  /*00e0*/  IMAD.WIDE R2, R28, 0x4, R2 ;  /* 0x000000041c027825 */ /* 0x001fca00078e0202 */
[----:B-1----:R-:W3:Y:S01]  /*00f0*/  LDG.E.CONSTANT R27, desc[UR8][R2.64] ;  /* 0x00000008021b7981 */ /* 0x002ee2000c1e9900 */
[----:B--2---:R-:W-:-:S04]  /*0100*/  UISETP.LT.AND UP0, UPT, UR6, 0x1, UPT ;  /* 0x000000010600788c */ /* 0x004fc8000bf01270 */
[----:B------:R-:W-:Y:S02]  /*0110*/  USEL UR5, UR6, 0x1, !UP0 ;  /* 0x0000000106057887 */ /* 0x000fe4000c000000 */
[----:B------:R-:W-:-:S04]  /*0120*/  UISETP.LT.AND UP0, UPT, UR7, 0x1, UPT ;  /* 0x000000010700788c */ /* 0x000fc8000bf01270 */
[----:B------:R-:W-:Y:S01]  /*0130*/  I2FP.F32.U32 R0, UR5 ;  /* 0x0000000500007c45 */ /* 0x000fe20008201000 */
[----:B------:R-:W-:-:S04]  /*0140*/  USEL UR4, UR7, 0x1, !UP0 ;  /* 0x0000000107047887 */ /* 0x000fc8000c000000 */
[----:B------:R-:W-:-:S05]  /*0150*/  VIADD R4, R0, 0x1800000 ;  /* 0x0180000000047836 */ /* 0x000fca0000000000 */
[----:B------:R-:W-:-:S04]  /*0160*/  LOP3.LUT R4, R4, 0x7f800000, RZ, 0xc0, !PT ;  /* 0x7f80000004047812 */ /* 0x000fc800078ec0ff */
[----:B------:R-:W-:Y:S02]  /*0170*/  ISETP.GT.U32.AND P0, PT, R4, 0x1ffffff, PT ;  /* 0x01ffffff0400780c */ /* 0x000fe40003f04070 */
[----:B---3--:R-:W-:-:S11]  /*0180*/  IADD3 R26, PT, PT, R27, UR4, RZ ;  /* 0x000000041b1a7c10 */ /* 0x008fd6000fffe0ff */
[----:B------:R-:W-:Y:S05]  /*0190*/  @P0 BRA `(.L_x_0) ;  /* 0x0000000000100947 */ /* 0x000fea0003800000 */
[----:B------:R-:W-:-:S07]  /*01a0*/  MOV R7, 0x1c0 ;  /* 0x000001c000077802 */ /* 0x000fce0000000f00 */
[----:B------:R-:W-:Y:S05]  /*01b0*/  CALL.REL.NOINC `($__internal_0_$__cuda_sm20_rcp_rn_f32_slowpath) ;  /* 0x00000060002c7944 */ /* 0x000fea0003c00000 */
[----:B------:R-:W-:Y:S01]  /*01c0*/  UMOV UR6, UR7 ;  /* 0x0000000700067c82 */ /* 0x000fe20008000000 */
[----:B------:R-:W-:Y:S05]  /*01d0*/  BRA `(.L_x_1) ;  /* 0x0000000000147947 */ /* 0x000fea0003800000 */
.L_x_0:
[----:B------:R-:W0:Y:S02]  /*01e0*/  MUFU.RCP R3, R0 ;  /* 0x0000000000037308 */ /* 0x000e240000001000 */
[----:B0-----:R-:W-:-:S04]  /*01f0*/  FFMA R2, R0, R3, -1 ;  /* 0xbf80000000027423 */ /* 0x001fc80000000003 */
[----:B------:R-:W-:-:S04]  /*0200*/  FADD.FTZ R2, -R2, -RZ ;  /* 0x800000ff02027221 */ /* 0x000fc80000010100 */
[----:B------:R-:W-:-:S05]  /*0210*/  FFMA R2, R3, R2, R3 ;  /* 0x0000000203027223 */ /* 0x000fca0000000003 */
[----:B------:R-:W-:-:S15]  /*0220*/  R2UR UR6, R2 ;  /* 0x00000000020672ca */ /* 0x000fde00000e0000 */
.L_x_1:
[----:B------:R-:W-:-:S05]  /*0230*/  I2FP.F32.U32 R0, UR4 ;  /* 0x0000000400007c45 */ /* 0x000fca0008201000 */
[----:B------:R-:W-:-:S05]  /*0240*/  VIADD R2, R0, 0x1800000 ;  /* 0x0180000000027836 */ /* 0x000fca0000000000 */
[----:B------:R-:W-:-:S04]  /*0250*/  LOP3.LUT R2, R2, 0x7f800000, RZ, 0xc0, !PT ;  /* 0x7f80000002027812 */ /* 0x000fc800078ec0ff */
[----:B------:R-:W-:-:S13]  /*0260*/  ISETP.GT.U32.AND P0, PT, R2, 0x1ffffff, PT ;  /* 0x01ffffff0200780c */ /* 0x000fda0003f04070 */
[----:B------:R-:W-:Y:S05]  /*0270*/  @P0 BRA `(.L_x_2) ;  /* 0x00000000000c0947 */ /* 0x000fea0003800000 */
[----:B------:R-:W-:-:S07]  /*0280*/  MOV R7, 0x2a0 ;  /* 0x000002a000077802 */ /* 0x000fce0000000f00 */
[----:B------:R-:W-:Y:S05]  /*0290*/  CALL.REL.NOINC `($__internal_0_$__cuda_sm20_rcp_rn_f32_slowpath) ;  /* 0x0000005c00f47944 */ /* 0x000fea0003c00000 */
[----:B------:R-:W-:Y:S05]  /*02a0*/  BRA `(.L_x_3) ;  /* 0x0000000000147947 */ /* 0x000fea0003800000 */
.L_x_2:
[----:B------:R-:W0:Y:S02]  /*02b0*/  MUFU.RCP R3, R0 ;  /* 0x0000000000037308 */ /* 0x000e240000001000 */
[----:B0-----:R-:W-:-:S04]  /*02c0*/  FFMA R2, R0, R3, -1 ;  /* 0xbf80000000027423 */ /* 0x001fc80000000003 */
[----:B------:R-:W-:-:S04]  /*02d0*/  FADD.FTZ R2, -R2, -RZ ;  /* 0x800000ff02027221 */ /* 0x000fc80000010100 */
[----:B------:R-:W-:-:S05]  /*02e0*/  FFMA R2, R3, R2, R3 ;  /* 0x0000000203027223 */ /* 0x000fca0000000003 */
[----:B------:R-:W-:-:S15]  /*02f0*/  R2UR UR7, R2 ;  /* 0x00000000020772ca */ /* 0x000fde00000e0000 */
.L_x_3:
[----:B------:R-:W0:Y:S01]  /*0300*/  LDCU UR4, c[0x0][0x3ac] ;  /* 0x00007580ff0477ac */ /* 0x000e220008000800 */
[----:B------:R-:W-:Y:S02]  /*0310*/  HFMA2 R4, -RZ, RZ, 1.875, 0 ;  /* 0x3f800000ff047431 */ /* 0x000fe400000001ff */
[----:B------:R-:W-:Y:S01]  /*0320*/  IMAD.MOV.U32 R5, RZ, RZ, 0x3f800000 ;  /* 0x3f800000ff057424 */ /* 0x000fe200078e00ff */
[----:B------:R-:W-:Y:S01]  /*0330*/  MOV R6, 0x3f800000 ;  /* 0x3f80000000067802 */ /* 0x000fe20000000f00 */
[----:B------:R-:W1:Y:S01]  /*0340*/  LDCU UR10, c[0x0][0x3a4] ;  /* 0x00007480ff0a77ac */ /* 0x000e620008000800 */
[----:B------:R-:W-:Y:S01]  /*0350*/  IMAD.MOV.U32 R7, RZ, RZ, 0x3f800000 ;  /* 0x3f800000ff077424 */ /* 0x000fe200078e00ff */
[----:B------:R2:W-:Y:S04]  /*0360*/  STL.128 [R1], RZ ;  /* 0x000000ff01007387 */ /* 0x0005e80000100c00 */
[----:B------:R2:W-:Y:S04]  /*0370*/  STL.128 [R1+0x320], R4 ;  /* 0x0003200401007387 */ /* 0x0005e80000100c00 */
[----:B------:R2:W-:Y:S04]  /*0380*/  STL.128 [R1+0x330], R4 ;  /* 0x0003300401007387 */ /* 0x0005e80000100c00 */
[----:B------:R2:W-:Y:S01]  /*0390*/  STL.128 [R1+0x340], R4 ;  /* 0x0003400401007387 */ /* 0x0005e20000100c00 */
[----:B0-----:R-:W-:-:S03]  /*03a0*/  UISETP.LT.AND UP0, UPT, UR4, 0x1, UPT ;  /* 0x000000010400788c */ /* 0x001fc6000bf01270 */
[----:B------:R2:W-:Y:S01]  /*03b0*/  STL.128 [R1+0x350], R4 ;  /* 0x0003500401007387 */ /* 0x0005e20000100c00 */
[----:B------:R-:W-:Y:S02]  /*03c0*/  USEL UR14, UR4, 0x1, !UP0 ;  /* 0x00000001040e7887 */ /* 0x000fe4000c000000 */
[----:B-1----:R-:W-:Y:S01]  /*03d0*/  UISETP.GE.AND UP0, UPT, UR10, 0x1, UPT ;  /* 0x000000010a00788c */ /* 0x002fe2000bf06270 */
[----:B------:R2:W-:Y:S03]  /*03e0*/  STL.128 [R1+0x360], R4 ;  /* 0x0003600401007387 */ /* 0x0005e60000100c00 */
[----:B------:R-:W-:Y:S01]  /*03f0*/  MOV R0, UR14 ;  /* 0x0000000e00007c02 */ /* 0x000fe20008000f00 */
[----:B------:R2:W-:Y:S03]  /*0400*/  STL.128 [R1+0x370], R4 ;  /* 0x0003700401007387 */ /* 0x0005e60000100c00 */
[----:B------:R-:W-:Y:S01]  /*0410*/  IADD3 R3, PT, PT, R0, UR14, R27 ;  /* 0x0000000e00037c10 */ /* 0x000fe2000fffe01b */
[----:B------:R2:W-:Y:S04]  /*0420*/  STL.128 [R1+0x380], R4 ;  /* 0x0003800401007387 */ /* 0x0005e80000100c00 */
[----:B------:R2:W-:Y:S01]  /*0430*/  STL.128 [R1+0x390], R4 ;  /* 0x0003900401007387 */ /* 0x0005e20000100c00 */
[----:B------:R-:W-:-:S03]  /*0440*/  VIADD R3, R3, 0xfffffffe ;  /* 0xfffffffe03037836 */ /* 0x000fc60000000000 */
[----:B------:R2:W-:Y:S04]  /*0450*/  STL.128 [R1+0x3a0], R4 ;  /* 0x0003a00401007387 */ /* 0x0005e80000100c00 */
        /* <DEDUP_REMOVED lines=41> */
[----:B------:R2:W-:Y:S04]  /*06f0*/  STL.128 [R1+0x10], RZ ;  /* 0x000010ff01007387 */ /* 0x0005e80000100c00 */
        /* <DEDUP_REMOVED lines=47> */
[----:B------:R2:W-:Y:S01]  /*09f0*/  STL.128 [R1+0x310], RZ ;  /* 0x000310ff01007387 */ /* 0x0005e20000100c00 */
[----:B------:R-:W-:Y:S05]  /*0a00*/  BRA.U !UP0, `(.L_x_4) ;  /* 0x0000005108d87547 */ /* 0x000fea000b800000 */
[----:B------:R-:W-:-:S09]  /*0a10*/  UISETP.GT.AND UP0, UPT, UR4, 0x200, UPT ;  /* 0x000002000400788c */ /* 0x000fd2000bf04270 */
[----:B------:R-:W-:Y:S05]  /*0a20*/  BRA.U UP0, `(.L_x_5) ;  /* 0x00000029006c7547 */ /* 0x000fea000b800000 */
[----:B------:R-:W-:Y:S01]  /*0a30*/  HFMA2 R24, -RZ, RZ, 0, 0 ;  /* 0x00000000ff187431 */ /* 0x000fe200000001ff */
[----:B------:R-:W-:Y:S02]  /*0a40*/  IADD3 R25, PT, PT, -R26, 0x2, RZ ;  /* 0x000000021a197810 */ /* 0x000fe40007ffe1ff */
[----:B------:R-:W-:Y:S02]  /*0a50*/  CS2R R22, SRZ ;  /* 0x0000000000167805 */ /* 0x000fe4000001ff00 */
[----:B------:R-:W-:Y:S02]  /*0a60*/  CS2R R20, SRZ ;  /* 0x0000000000147805 */ /* 0x000fe4000001ff00 */
[----:B------:R-:W-:Y:S01]  /*0a70*/  CS2R R18, SRZ ;  /* 0x0000000000127805 */ /* 0x000fe2000001ff00 */
[----:B------:R-:W-:Y:S01]  /*0a80*/  IMAD.MOV.U32 R2, RZ, RZ, RZ ;  /* 0x000000ffff027224 */ /* 0x000fe200078e00ff */
[----:B------:R-:W-:Y:S01]  /*0a90*/  MOV R0, RZ ;  /* 0x000000ff00007202 */ /* 0x000fe20000000f00 */
[----:B------:R-:W-:Y:S01]  /*0aa0*/  IMAD.MOV.U32 R17, RZ, RZ, RZ ;  /* 0x000000ffff117224 */ /* 0x000fe200078e00ff */
[----:B------:R-:W-:Y:S01]  /*0ab0*/  UIADD3 UR13, UPT, UPT, UR16, 0x640, URZ ;  /* 0x00000640100d7890 */ /* 0x000fe2000fffe0ff */
[----:B------:R-:W-:-:S11]  /*0ac0*/  UMOV UR4, URZ ;  /* 0x000000ff00047c82 */ /* 0x000fd60008000000 */
.L_x_65:
[----:B------:R-:W-:Y:S01]  /*0ad0*/  ISETP.LE.AND P0, PT, R27, UR4, PT ;  /* 0x000000041b007c0c */ /* 0x000fe2000bf03270 */
[----:B------:R-:W-:-:S12]  /*0ae0*/  BSSY.RECONVERGENT B0, `(.L_x_6) ;  /* 0x0000029000007945 */ /* 0x000fd80003800200 */
[----:B0-----:R-:W-:Y:S05]  /*0af0*/  @!P0 BRA `(.L_x_7) ;  /* 0x00000000009c8947 */ /* 0x001fea0003800000 */
[C---:B------:R-:W-:Y:S01]  /*0b00*/  IADD3 R8, PT, PT, R27.reuse, UR5, RZ ;  /* 0x000000051b087c10 */ /* 0x040fe2000fffe0ff */
[----:B------:R-:W-:Y:S01]  /*0b10*/  VIADD R26, R27, UR14 ;  /* 0x0000000e1b1a7c36 */ /* 0x000fe20008000000 */
[----:B------:R-:W0:Y:S01]  /*0b20*/  LDCU UR10, c[0x0][0x3a0] ;  /* 0x00007400ff0a77ac */ /* 0x000e220008000800 */
[----:B--2---:R-:W1:Y:S01]  /*0b30*/  LDC.64 R4, c[0x0][0x380] ;  /* 0x0000e000ff047b82 */ /* 0x004e620000000a00 */
[----:B------:R-:W-:Y:S02]  /*0b40*/  ISETP.LE.AND P0, PT, R8, UR4, PT ;  /* 0x0000000408007c0c */ /* 0x000fe4000bf03270 */
[----:B------:R-:W-:-:S05]  /*0b50*/  ISETP.LE.AND P1, PT, R26, UR4, PT ;  /* 0x000000041a007c0c */ /* 0x000fca000bf23270 */
[----:B------:R-:W2:Y:S06]  /*0b60*/  LDC.64 R6, c[0x0][0x390] ;  /* 0x0000e400ff067b82 */ /* 0x000eac0000000a00 */
[----:B------:R-:W-:Y:S02]  /*0b70*/  VOTEU.ANY UP0, P0 ;  /* 0x0000000000ff7886 */ /* 0x000fe40000000100 */
[----:B------:R-:W-:Y:S01]  /*0b80*/  VOTEU.ANY UP1, P1 ;  /* 0x0000000000ff7886 */ /* 0x000fe20000820100 */
[----:B0-----:R-:W-:Y:S02]  /*0b90*/  MOV R29, UR10 ;  /* 0x0000000a001d7c02 */ /* 0x001fe40008000f00 */
[----:B------:R-:W-:-:S02]  /*0ba0*/  @UP0 UIADD3 UR10, UPT, UPT, -UR5, UR4, URZ ;  /* 0x00000004050a0290 */ /* 0x000fc4000fffe1ff */
[----:B------:R-:W-:Y:S02]  /*0bb0*/  @UP1 UIADD3 UR11, UPT, UPT, -UR14, UR4, URZ ;  /* 0x000000040e0b1290 */ /* 0x000fe4000fffe1ff */
[C-C-:B------:R-:W-:Y:S02]  /*0bc0*/  IMAD R13, R29.reuse, UR4, R28.reuse ;  /* 0x000000041d0d7c24 */ /* 0x140fe4000f8e021c */
[----:B------:R-:W-:Y:S02]  /*0bd0*/  @P0 IMAD R9, R29, UR10, R28 ;  /* 0x0000000a1d090c24 */ /* 0x000fe4000f8e021c */
[----:B-1----:R-:W-:-:S04]  /*0be0*/  IMAD.WIDE R14, R13, 0x4, R4 ;  /* 0x000000040d0e7825 */ /* 0x002fc800078e0204 */
[----:B------:R-:W-:Y:S02]  /*0bf0*/  @P1 IMAD R29, R29, UR11, R28 ;  /* 0x0000000b1d1d1c24 */ /* 0x000fe4000f8e021c */
[----:B--2---:R-:W-:Y:S01]  /*0c00*/  IMAD.WIDE R12, R13, 0x4, R6 ;  /* 0x000000040d0c7825 */ /* 0x004fe200078e0206 */
[----:B------:R-:W2:Y:S03]  /*0c10*/  LDG.E.CONSTANT R15, desc[UR8][R14.64] ;  /* 0x000000080e0f7981 */ /* 0x000ea6000c1e9900 */
[C---:B------:R-:W-:Y:S02]  /*0c20*/  @P0 IMAD.WIDE R10, R9.reuse, 0x4, R4 ;  /* 0x00000004090a0825 */ /* 0x040fe400078e0204 */
[----:B------:R-:W3:Y:S02]  /*0c30*/  LDG.E.CONSTANT R12, desc[UR8][R12.64] ;  /* 0x000000080c0c7981 */ /* 0x000ee4000c1e9900 */
[----:B------:R-:W-:-:S02]  /*0c40*/  @P0 IMAD.WIDE R8, R9, 0x4, R6 ;  /* 0x0000000409080825 */ /* 0x000fc400078e0206 */
[----:B------:R-:W4:Y:S02]  /*0c50*/  @P0 LDG.E.CONSTANT R11, desc[UR8][R10.64] ;  /* 0x000000080a0b0981 */ /* 0x000f24000c1e9900 */
[C---:B------:R-:W-:Y:S02]  /*0c60*/  @P1 IMAD.WIDE R4, R29.reuse, 0x4, R4 ;  /* 0x000000041d041825 */ /* 0x040fe400078e0204 */
[----:B------:R-:W5:Y:S02]  /*0c70*/  @P0 LDG.E.CONSTANT R8, desc[UR8][R8.64] ;  /* 0x0000000808080981 */ /* 0x000f64000c1e9900 */
[----:B------:R-:W-:Y:S02]  /*0c80*/  @P1 IMAD.WIDE R6, R29, 0x4, R6 ;  /* 0x000000041d061825 */ /* 0x000fe400078e0206 */
[----:B------:R-:W5:Y:S04]  /*0c90*/  @P1 LDG.E.CONSTANT R5, desc[UR8][R4.64] ;  /* 0x0000000804051981 */ /* 0x000f68000c1e9900 */
[----:B------:R-:W5:Y:S01]  /*0ca0*/  @P1 LDG.E.CONSTANT R6, desc[UR8][R6.64] ;  /* 0x0000000806061981 */ /* 0x000f62000c1e9900 */
[--C-:B--2---:R-:W-:Y:S01]  /*0cb0*/  FADD R20, R20, R15.reuse ;  /* 0x0000000f14147221 */ /* 0x104fe20000000000 */
[----:B------:R-:W-:Y:S01]  /*0cc0*/  FADD R18, R18, R15 ;  /* 0x0000000f12127221 */ /* 0x000fe20000000000 */
[CC--:B---3--:R-:W-:Y:S01]  /*0cd0*/  FFMA R2, R15.reuse, R12.reuse, R2 ;  /* 0x0000000c0f027223 */ /* 0x0c8fe20000000002 */
[----:B------:R-:W-:Y:S01]  /*0ce0*/  FFMA R0, R15, R12, R0 ;  /* 0x0000000c0f007223 */ /* 0x000fe20000000000 */
[--C-:B------:R-:W-:Y:S01]  /*0cf0*/  FADD R21, R21, R12.reuse ;  /* 0x0000000c15157221 */ /* 0x100fe20000000000 */
[----:B------:R-:W-:Y:S01]  /*0d00*/  FADD R19, R19, R12 ;  /* 0x0000000c13137221 */ /* 0x000fe20000000000 */
[----:B----4-:R-:W-:Y:S01]  /*0d10*/  @P0 FADD R20, R20, -R11 ;  /* 0x8000000b14140221 */ /* 0x010fe20000000000 */
[----:B-----5:R-:W-:Y:S01]  /*0d20*/  @P0 FFMA R2, -R11, R8, R2 ;  /* 0x000000080b020223 */ /* 0x020fe20000000102 */
[----:B------:R-:W-:Y:S01]  /*0d30*/  @P0 FADD R21, R21, -R8 ;  /* 0x8000000815150221 */ /* 0x000fe20000000000 */
[----:B------:R-:W-:Y:S01]  /*0d40*/  @P1 FADD R18, R18, -R5 ;  /* 0x8000000512121221 */ /* 0x000fe20000000000 */
[----:B------:R-:W-:Y:S01]  /*0d50*/  @P1 FFMA R0, -R5, R6, R0 ;  /* 0x0000000605001223 */ /* 0x000fe20000000100 */
[----:B------:R-:W-:-:S07]  /*0d60*/  @P1 FADD R19, R19, -R6 ;  /* 0x8000000613131221 */ /* 0x000fce0000000000 */
.L_x_7:
[----:B------:R-:W-:Y:S05]  /*0d70*/  BSYNC.RECONVERGENT B0 ;  /* 0x0000000000007941 */ /* 0x000fea0003800200 */
.L_x_6:
[----:B--2---:R-:W-:Y:S01]  /*0d80*/  VIADD R4, R26, 0xffffffff ;  /* 0xffffffff1a047836 */ /* 0x004fe20000000000 */
[----:B------:R-:W-:Y:S04]  /*0d90*/  BSSY.RECONVERGENT B2, `(.L_x_8) ;  /* 0x000025e000027945 */ /* 0x000fe80003800200 */
[----:B------:R-:W-:-:S13]  /*0da0*/  ISETP.LE.AND P0, PT, R4, UR4, PT ;  /* 0x0000000404007c0c */ /* 0x000fda000bf03270 */
[----:B------:R-:W-:Y:S05]  /*0db0*/  @!P0 BRA `(.L_x_9) ;  /* 0x00000024006c8947 */ /* 0x000fea0003800000 */
[----:B------:R-:W0:Y:S01]  /*0dc0*/  MUFU.RCP R4, R21 ;  /* 0x0000001500047308 */ /* 0x000e220000001000 */
[----:B------:R-:W-:Y:S01]  /*0dd0*/  BSSY.RECONVERGENT B3, `(.L_x_10) ;  /* 0x000000f000037945 */ /* 0x000fe20003800200 */
[----:B------:R-:W-:Y:S01]  /*0de0*/  FSETP.NEU.AND P5, PT, R21, RZ, PT ;  /* 0x000000ff1500720b */ /* 0x000fe20003fad000 */
[----:B------:R-:W-:Y:S01]  /*0df0*/  FMUL R11, R20, UR6 ;  /* 0x00000006140b7c20 */ /* 0x000fe20008400000 */
[----:B------:R-:W-:-:S04]  /*0e00*/  FMUL R10, R18, UR7 ;  /* 0x00000007120a7c20 */ /* 0x000fc80008400000 */
[----:B------:R-:W1:Y:S01]  /*0e10*/  FCHK P0, R2, R21 ;  /* 0x0000001502007302 */ /* 0x000e620000000000 */
[----:B0-----:R-:W-:-:S04]  /*0e20*/  FFMA R5, -R21, R4, 1 ;  /* 0x3f80000015057423 */ /* 0x001fc80000000104 */
[----:B------:R-:W-:-:S04]  /*0e30*/  FFMA R5, R4, R5, R4 ;  /* 0x0000000504057223 */ /* 0x000fc80000000004 */
[----:B------:R-:W-:-:S04]  /*0e40*/  FFMA R4, R2, R5, RZ ;  /* 0x0000000502047223 */ /* 0x000fc800000000ff */
[----:B------:R-:W-:-:S04]  /*0e50*/  FFMA R6, -R21, R4, R2 ;  /* 0x0000000415067223 */ /* 0x000fc80000000102 */
[----:B------:R-:W-:Y:S01]  /*0e60*/  FFMA R4, R5, R6, R4 ;  /* 0x0000000605047223 */ /* 0x000fe20000000004 */
[----:B-1----:R-:W-:Y:S06]  /*0e70*/  @!P0 BRA `(.L_x_11) ;  /* 0x0000000000108947 */ /* 0x002fec0003800000 */
[----:B------:R-:W-:Y:S01]  /*0e80*/  MOV R5, R2 ;  /* 0x0000000200057202 */ /* 0x000fe20000000f00 */
[----:B------:R-:W-:Y:S01]  /*0e90*/  IMAD.MOV.U32 R4, RZ, RZ, R21 ;  /* 0x000000ffff047224 */ /* 0x000fe200078e0015 */
[----:B------:R-:W-:-:S07]  /*0ea0*/  MOV R30, 0xec0 ;  /* 0x00000ec0001e7802 */ /* 0x000fce0000000f00 */
[----:B------:R-:W-:Y:S05]  /*0eb0*/  CALL.REL.NOINC `($__internal_1_$__cuda_sm3x_div_rn_noftz_f32_slowpath) ;  /* 0x0000005400cc7944 */ /* 0x000fea0003c00000 */
.L_x_11:
[----:B------:R-:W-:Y:S05]  /*0ec0*/  BSYNC.RECONVERGENT B3 ;  /* 0x0000000000037941 */ /* 0x000fea0003800200 */
.L_x_10:
[----:B------:R-:W0:Y:S01]  /*0ed0*/  MUFU.RCP R6, R19 ;  /* 0x0000001300067308 */ /* 0x000e220000001000 */
[----:B------:R-:W-:Y:S01]  /*0ee0*/  BSSY.RECONVERGENT B3, `(.L_x_12) ;  /* 0x000000f000037945 */ /* 0x000fe20003800200 */
[----:B------:R-:W-:Y:S02]  /*0ef0*/  FSETP.NEU.AND P4, PT, R19, RZ, PT ;  /* 0x000000ff1300720b */ /* 0x000fe40003f8d000 */
[----:B------:R-:W-:-:S04]  /*0f00*/  FSEL R8, R4, R11, P5 ;  /* 0x0000000b04087208 */ /* 0x000fc80002800000 */
        /* <DEDUP_REMOVED lines=11> */
[----:B------:R-:W-:-:S07]  /*0fc0*/  MOV R9, R4 ;  /* 0x0000000400097202 */ /* 0x000fce0000000f00 */
.L_x_13:
[----:B------:R-:W-:Y:S05]  /*0fd0*/  BSYNC.RECONVERGENT B3 ;  /* 0x0000000000037941 */ /* 0x000fea0003800200 */
.L_x_12:
[----:B------:R-:W0:Y:S01]  /*0fe0*/  MUFU.RCP R4, R11 ;  /* 0x0000000b00047308 */ /* 0x000e220000001000 */
[----:B------:R-:W-:Y:S01]  /*0ff0*/  FSEL R9, R9, R10, P4 ;  /* 0x0000000a09097208 */ /* 0x000fe20002000000 */
[----:B------:R-:W-:Y:S01]  /*1000*/  BSSY.RECONVERGENT B3, `(.L_x_14) ;  /* 0x000000e000037945 */ /* 0x000fe20003800200 */
[----:B------:R-:W-:-:S03]  /*1010*/  FSETP.NEU.AND P5, PT, R11, RZ, PT ;  /* 0x000000ff0b00720b */ /* 0x000fc60003fad000 */
[----:B------:R-:W-:Y:S02]  /*1020*/  FADD R7, -R10, R9 ;  /* 0x000000090a077221 */ /* 0x000fe40000000100 */
[----:B------:R-:W1:Y:S01]  /*1030*/  FCHK P0, R8, R11 ;  /* 0x0000000b08007302 */ /* 0x000e620000000000 */
[----:B0-----:R-:W-:-:S04]  /*1040*/  FFMA R5, -R11, R4, 1 ;  /* 0x3f8000000b057423 */ /* 0x001fc80000000104 */
[----:B------:R-:W-:-:S04]  /*1050*/  FFMA R5, R4, R5, R4 ;  /* 0x0000000504057223 */ /* 0x000fc80000000004 */
[----:B------:R-:W-:-:S04]  /*1060*/  FFMA R4, R8, R5, RZ ;  /* 0x0000000508047223 */ /* 0x000fc800000000ff */
[----:B------:R-:W-:-:S04]  /*1070*/  FFMA R6, -R11, R4, R8 ;  /* 0x000000040b067223 */ /* 0x000fc80000000108 */
[----:B------:R-:W-:Y:S01]  /*1080*/  FFMA R4, R5, R6, R4 ;  /* 0x0000000605047223 */ /* 0x000fe20000000004 */
[----:B-1----:R-:W-:Y:S06]  /*1090*/  @!P0 BRA `(.L_x_15) ;  /* 0x0000000000108947 */ /* 0x002fec0003800000 */
[----:B------:R-:W-:Y:S01]  /*10a0*/  IMAD.MOV.U32 R5, RZ, RZ, R8 ;  /* 0x000000ffff057224 */ /* 0x000fe200078e0008 */
[----:B------:R-:W-:Y:S02]  /*10b0*/  MOV R4, R11 ;  /* 0x0000000b00047202 */ /* 0x000fe40000000f00 */
[----:B------:R-:W-:-:S07]  /*10c0*/  MOV R30, 0x10e0 ;  /* 0x000010e0001e7802 */ /* 0x000fce0000000f00 */
[----:B------:R-:W-:Y:S05]  /*10d0*/  CALL.REL.NOINC `($__internal_1_$__cuda_sm3x_div_rn_noftz_f32_slowpath) ;  /* 0x0000005400447944 */ /* 0x000fea0003c00000 */
.L_x_15:
[----:B------:R-:W-:Y:S05]  /*10e0*/  BSYNC.RECONVERGENT B3 ;  /* 0x0000000000037941 */ /* 0x000fea0003800200 */
.L_x_14:
[----:B------:R-:W-:Y:S01]  /*10f0*/  FMUL R12, R19, UR7 ;  /* 0x00000007130c7c20 */ /* 0x000fe20008400000 */
[----:B------:R-:W-:Y:S01]  /*1100*/  FMUL R5, R21, UR6 ;  /* 0x0000000615057c20 */ /* 0x000fe20008400000 */
[----:B------:R-:W-:Y:S02]  /*1110*/  BSSY.RECONVERGENT B3, `(.L_x_16) ;  /* 0x000000f000037945 */ /* 0x000fe40003800200 */
[----:B------:R-:W0:Y:S01]  /*1120*/  MUFU.RCP R6, R12 ;  /* 0x0000000c00067308 */ /* 0x000e220000001000 */
[----:B------:R-:W-:-:S07]  /*1130*/  FSETP.NEU.AND P4, PT, R12, RZ, PT ;  /* 0x000000ff0c00720b */ /* 0x000fce0003f8d000 */
[----:B------:R-:W1:Y:S01]  /*1140*/  FCHK P0, R5, R12 ;  /* 0x0000000c05007302 */ /* 0x000e620000000000 */
[----:B0-----:R-:W-:-:S04]  /*1150*/  FFMA R11, -R12, R6, 1 ;  /* 0x3f8000000c0b7423 */ /* 0x001fc80000000106 */
[----:B------:R-:W-:-:S04]  /*1160*/  FFMA R6, R6, R11, R6 ;  /* 0x0000000b06067223 */ /* 0x000fc80000000006 */
[----:B------:R-:W-:-:S04]  /*1170*/  FFMA R11, R5, R6, RZ ;  /* 0x00000006050b7223 */ /* 0x000fc800000000ff */
[----:B------:R-:W-:-:S04]  /*1180*/  FFMA R8, -R12, R11, R5 ;  /* 0x0000000b0c087223 */ /* 0x000fc80000000105 */
[----:B------:R-:W-:Y:S01]  /*1190*/  FFMA R16, R6, R8, R11 ;  /* 0x0000000806107223 */ /* 0x000fe2000000000b */
[----:B------:R-:W-:Y:S01]  /*11a0*/  FSEL R8, R4, 1, P5 ;  /* 0x3f80000004087808 */ /* 0x000fe20002800000 */
[----:B-1----:R-:W-:Y:S06]  /*11b0*/  @!P0 BRA `(.L_x_17) ;  /* 0x0000000000108947 */ /* 0x002fec0003800000 */
[----:B------:R-:W-:Y:S01]  /*11c0*/  IMAD.MOV.U32 R4, RZ, RZ, R12 ;  /* 0x000000ffff047224 */ /* 0x000fe200078e000c */
[----:B------:R-:W-:-:S07]  /*11d0*/  MOV R30, 0x11f0 ;  /* 0x000011f0001e7802 */ /* 0x000fce0000000f00 */
[----:B------:R-:W-:Y:S05]  /*11e0*/  CALL.REL.NOINC `($__internal_1_$__cuda_sm3x_div_rn_noftz_f32_slowpath) ;  /* 0x0000005400007944 */ /* 0x000fea0003c00000 */
[----:B------:R-:W-:-:S07]  /*11f0*/  MOV R16, R4 ;  /* 0x0000000400107202 */ /* 0x000fce0000000f00 */
.L_x_17:
[----:B------:R-:W-:Y:S05]  /*1200*/  BSYNC.RECONVERGENT B3 ;  /* 0x0000000000037941 */ /* 0x000fea0003800200 */
.L_x_16:
[----:B------:R-:W-:Y:S01]  /*1210*/  FSEL R16, R16, 1, P4 ;  /* 0x3f80000010107808 */ /* 0x000fe20002000000 */
[----:B------:R-:W-:Y:S01]  /*1220*/  FMUL R15, R7, R8 ;  /* 0x00000008070f7220 */ /* 0x000fe20000400000 */
[----:B------:R-:W-:Y:S01]  /*1230*/  FSETP.GEU.AND P0, PT, R9, R10, PT ;  /* 0x0000000a0900720b */ /* 0x000fe20003f0e000 */
[----:B------:R-:W-:Y:S01]  /*1240*/  IMAD.U32 R10, RZ, RZ, UR4 ;  /* 0x00000004ff0a7e24 */ /* 0x000fe2000f8e00ff */
[C---:B------:R-:W-:Y:S01]  /*1250*/  LEA R9, R17.reuse, UR15, 0x2 ;  /* 0x0000000f11097c11 */ /* 0x040fe2000f8e10ff */
[----:B------:R-:W-:Y:S01]  /*1260*/  FMUL R15, R16, R15 ;  /* 0x0000000f100f7220 */ /* 0x000fe20000400000 */
[----:B------:R-:W-:Y:S01]  /*1270*/  VIADD R17, R17, 0x1 ;  /* 0x0000000111117836 */ /* 0x000fe20000000000 */
[----:B------:R-:W-:Y:S01]  /*1280*/  BSSY.RECONVERGENT B5, `(.L_x_18) ;  /* 0x0000140000057945 */ /* 0x000fe20003800200 */
[----:B------:R-:W-:Y:S01]  /*1290*/  IADD3 R10, PT, PT, R10, -UR14, -R27 ;  /* 0x8000000e0a0a7c10 */ /* 0x000fe2000fffe81b */
[C---:B------:R-:W-:Y:S01]  /*12a0*/  FADD R4, R15.reuse, -3 ;  /* 0xc04000000f047421 */ /* 0x040fe20000000000 */
[----:B------:R-:W-:Y:S01]  /*12b0*/  FADD R5, R15, 3 ;  /* 0x404000000f057421 */ /* 0x000fe20000000000 */
[----:B------:R0:W-:Y:S01]  /*12c0*/  STL [R9], R7 ;  /* 0x0000000709007387 */ /* 0x0001e20000100800 */
[----:B------:R-:W-:Y:S01]  /*12d0*/  IADD3 R10, PT, PT, R10, 0x1, RZ ;  /* 0x000000010a0a7810 */ /* 0x000fe20007ffe0ff */
[----:B------:R-:W-:-:S02]  /*12e0*/  HFMA2 R14, -RZ, RZ, 0, 0 ;  /* 0x00000000ff0e7431 */ /* 0x000fc400000001ff */
[----:B------:R-:W-:Y:S01]  /*12f0*/  FSEL R4, |R4|, R5, !P0 ;  /* 0x0000000504047208 */ /* 0x000fe20004000200 */
[----:B------:R0:W-:Y:S01]  /*1300*/  STL [R9+0x320], R8 ;  /* 0x0003200809007387 */ /* 0x0001e20000100800 */
[----:B------:R-:W-:Y:S02]  /*1310*/  ISETP.GE.AND P1, PT, R10, RZ, PT ;  /* 0x000000ff0a00720c */ /* 0x000fe40003f26270 */
[C---:B------:R-:W-:Y:S01]  /*1320*/  FSETP.GE.AND P0, PT, R4.reuse, RZ, PT ;  /* 0x000000ff0400720b */ /* 0x040fe20003f06000 */
[C---:B------:R-:W-:Y:S01]  /*1330*/  FADD R5, R4.reuse, 0.5 ;  /* 0x3f00000004057421 */ /* 0x040fe20000000000 */
[----:B------:R-:W-:-:S03]  /*1340*/  FADD R4, R4, -0.5 ;  /* 0xbf00000004047421 */ /* 0x000fc60000000000 */
[----:B------:R-:W-:Y:S08]  /*1350*/  FRND.FLOOR R6, R5 ;  /* 0x0000000500067307 */ /* 0x000ff00000205000 */
[----:B------:R-:W1:Y:S01]  /*1360*/  @!P0 FRND.CEIL R6, R4 ;  /* 0x0000000400068307 */ /* 0x000e620000209000 */
[----:B------:R-:W-:-:S04]  /*1370*/  ISETP.NE.AND P0, PT, R17, 0xc8, PT ;  /* 0x000000c81100780c */ /* 0x000fc80003f05270 */
[----:B------:R-:W-:-:S03]  /*1380*/  SEL R17, R17, RZ, P0 ;  /* 0x000000ff11117207 */ /* 0x000fc60000000000 */
[----:B-1----:R-:W1:Y:S02]  /*1390*/  F2I.TRUNC.NTZ R6, R6 ;  /* 0x0000000600067305 */ /* 0x002e64000020f100 */
[----:B-1----:R-:W-:-:S04]  /*13a0*/  VIMNMX R13, PT, PT, R6, 0x1, !PT ;  /* 0x00000001060d7848 */ /* 0x002fc80007fe0100 */
[----:B------:R-:W-:Y:S01]  /*13b0*/  VIMNMX R13, PT, PT, R13, 0xc8, PT ;  /* 0x000000c80d0d7848 */ /* 0x000fe20003fe0100 */
[----:B0-----:R-:W-:Y:S06]  /*13c0*/  @!P1 BRA `(.L_x_19) ;  /* 0x0000001000ac9947 */ /* 0x001fec0003800000 */
[----:B------:R-:W-:Y:S02]  /*13d0*/  UIADD3 UR10, UPT, UPT, UR4, 0x1, URZ ;  /* 0x00000001040a7890 */ /* 0x000fe4000fffe0ff */
[----:B------:R-:W-:Y:S01]  /*13e0*/  ISETP.GT.U32.AND P0, PT, R13, UR4, PT ;  /* 0x000000040d007c0c */ /* 0x000fe2000bf04070 */
[----:B------:R-:W-:Y:S01]  /*13f0*/  BSSY.RECONVERGENT B4, `(.L_x_20) ;  /* 0x00000b0000047945 */ /* 0x000fe20003800200 */
[----:B------:R-:W-:Y:S01]  /*1400*/  IADD3 R31, PT, PT, R17, -0x1, RZ ;  /* 0xffffffff111f7810 */ /* 0x000fe20007ffe0ff */
[----:B------:R-:W-:Y:S01]  /*1410*/  IMAD.MOV.U32 R14, RZ, RZ, RZ ;  /* 0x000000ffff0e7224 */ /* 0x000fe200078e00ff */
[----:B------:R-:W-:Y:S01]  /*1420*/  MOV R7, RZ ;  /* 0x000000ff00077202 */ /* 0x000fe20000000f00 */
[----:B------:R-:W-:-:S05]  /*1430*/  IMAD.U32 R4, RZ, RZ, UR10 ;  /* 0x0000000aff047e24 */ /* 0x000fca000f8e00ff */
[----:B------:R-:W-:Y:S02]  /*1440*/  SEL R4, R4, R13, P0 ;  /* 0x0000000d04047207 */ /* 0x000fe40000000000 */
[----:B------:R-:W-:Y:S02]  /*1450*/  ISETP.NE.AND P0, PT, R17, RZ, PT ;  /* 0x000000ff1100720c */ /* 0x000fe40003f05270 */
[----:B------:R-:W-:Y:S02]  /*1460*/  VIMNMX R4, PT, PT, R4, R25, PT ;  /* 0x0000001904047248 */ /* 0x000fe40003fe0100 */
[----:B------:R-:W-:Y:S02]  /*1470*/  SEL R31, R31, 0xc7, P0 ;  /* 0x000000c71f1f7807 */ /* 0x000fe40000000000 */
[C---:B------:R-:W-:Y:S02]  /*1480*/  ISETP.GE.AND P1, PT, R4.reuse, 0x4, PT ;  /* 0x000000040400780c */ /* 0x040fe40003f26270 */
[----:B------:R-:W-:-:S11]  /*1490*/  VIMNMX R12, PT, PT, R4, 0x1, !PT ;  /* 0x00000001040c7848 */ /* 0x000fd60007fe0100 */
[----:B------:R-:W-:Y:S05]  /*14a0*/  @!P1 BRA `(.L_x_21) ;  /* 0x0000000800909947 */ /* 0x000fea0003800000 */
[----:B------:R-:W0:Y:S01]  /*14b0*/  LDCU UR12, c[0x0][0x3a0] ;  /* 0x00007400ff0c77ac */ /* 0x000e220008000800 */
[----:B------:R-:W-:Y:S01]  /*14c0*/  LOP3.LUT R11, R12, 0x7ffffffc, RZ, 0xc0, !PT ;  /* 0x7ffffffc0c0b7812 */ /* 0x000fe200078ec0ff */
[----:B------:R-:W-:Y:S01]  /*14d0*/  BSSY.RECONVERGENT B3, `(.L_x_22) ;  /* 0x00000a0000037945 */ /* 0x000fe20003800200 */
[----:B------:R-:W-:Y:S01]  /*14e0*/  MOV R14, RZ ;  /* 0x000000ff000e7202 */ /* 0x000fe20000000f00 */
[----:B------:R-:W-:Y:S02]  /*14f0*/  UIADD3 UR10, UPT, UPT, UR4, -0x1, URZ ;  /* 0xffffffff040a7890 */ /* 0x000fe4000fffe0ff */
[----:B------:R-:W-:Y:S01]  /*1500*/  UIADD3 UR11, UPT, UPT, UR4, -0x3, URZ ;  /* 0xfffffffd040b7890 */ /* 0x000fe2000fffe0ff */
[----:B------:R-:W-:Y:S02]  /*1510*/  IMAD.MOV R11, RZ, RZ, -R11 ;  /* 0x000000ffff0b7224 */ /* 0x000fe400078e0a0b */
[----:B0-----:R-:W-:Y:S01]  /*1520*/  IMAD.U32 R7, RZ, RZ, UR12 ;  /* 0x0000000cff077e24 */ /* 0x001fe2000f8e00ff */
[----:B------:R-:W-:-:S03]  /*1530*/  UIADD3 UR12, UPT, UPT, UR4, -0x2, URZ ;  /* 0xfffffffe040c7890 */ /* 0x000fc6000fffe0ff */
[C-C-:B------:R-:W-:Y:S02]  /*1540*/  IMAD R10, R7.reuse, UR4, R28.reuse ;  /* 0x00000004070a7c24 */ /* 0x140fe4000f8e021c */
[C-C-:B------:R-:W-:Y:S02]  /*1550*/  IMAD R9, R7.reuse, UR10, R28.reuse ;  /* 0x0000000a07097c24 */ /* 0x140fe4000f8e021c */
[C-C-:B------:R-:W-:Y:S02]  /*1560*/  IMAD R8, R7.reuse, UR11, R28.reuse ;  /* 0x0000000b07087c24 */ /* 0x140fe4000f8e021c */
[----:B------:R-:W-:-:S07]  /*1570*/  IMAD R7, R7, UR12, R28 ;  /* 0x0000000c07077c24 */ /* 0x000fce000f8e021c */
.L_x_39:
[----:B------:R-:W-:-:S05]  /*1580*/  LEA R4, R31, UR15, 0x2 ;  /* 0x0000000f1f047c11 */ /* 0x000fca000f8e10ff */
[----:B------:R-:W2:Y:S04]  /*1590*/  LDL R5, [R4] ;  /* 0x0000000004057983 */ /* 0x000ea80000100800 */
[----:B------:R-:W3:Y:S01]  /*15a0*/  LDL R29, [R4+0x320] ;  /* 0x00032000041d7983 */ /* 0x000ee20000100800 */
[----:B------:R-:W-:Y:S01]  /*15b0*/  BSSY.RECONVERGENT B6, `(.L_x_23) ;  /* 0x000001c000067945 */ /* 0x000fe20003800200 */
[C---:B--2---:R-:W-:Y:S02]  /*15c0*/  FSETP.GT.AND P1, PT, R5.reuse, -1, PT ;  /* 0xbf8000000500780b */ /* 0x044fe40003f24000 */
[C---:B------:R-:W-:Y:S02]  /*15d0*/  FSETP.GE.AND P0, PT, R5.reuse, RZ, PT ;  /* 0x000000ff0500720b */ /* 0x040fe40003f06000 */
[----:B------:R-:W-:-:S02]  /*15e0*/  FMNMX.NAN R6, R5, 1, !PT ;  /* 0x3f80000005067809 */ /* 0x000fc40007820000 */
[----:B------:R-:W-:Y:S02]  /*15f0*/  FSETP.GEU.AND P2, PT, R5, RZ, PT ;  /* 0x000000ff0500720b */ /* 0x000fe40003f4e000 */
[----:B------:R-:W-:Y:S02]  /*1600*/  FSEL R6, R6, R5, P0 ;  /* 0x0000000506067208 */ /* 0x000fe40000000000 */
[----:B---3--:R-:W-:-:S03]  /*1610*/  FSETP.NEU.AND P0, PT, R29, RZ, PT ;  /* 0x000000ff1d00720b */ /* 0x008fc60003f0d000 */
[----:B------:R-:W-:-:S04]  /*1620*/  @P1 FSEL R6, R6, -1, P2 ;  /* 0xbf80000006061808 */ /* 0x000fc80001000000 */
[----:B------:R-:W-:-:S13]  /*1630*/  FSETP.EQ.OR P0, PT, R6, RZ, !P0 ;  /* 0x000000ff0600720b */ /* 0x000fda0004702400 */
[----:B------:R-:W-:Y:S05]  /*1640*/  @P0 BRA `(.L_x_24) ;  /* 0x0000000000480947 */ /* 0x000fea0003800000 */
[----:B------:R-:W0:Y:S02]  /*1650*/  LDC.64 R4, c[0x0][0x388] ;  /* 0x0000e200ff047b82 */ /* 0x000e240000000a00 */
[----:B0-----:R-:W-:-:S06]  /*1660*/  IMAD.WIDE R4, R10, 0x4, R4 ;  /* 0x000000040a047825 */ /* 0x001fcc00078e0204 */
[----:B------:R0:W2:Y:S01]  /*1670*/  LDG.E.CONSTANT R5, desc[UR8][R4.64] ;  /* 0x0000000804057981 */ /* 0x0000a2000c1e9900 */
[----:B------:R-:W-:Y:S01]  /*1680*/  BSSY.RECONVERGENT B7, `(.L_x_25) ;  /* 0x000000d000077945 */ /* 0x000fe20003800200 */
[----:B0-----:R-:W-:-:S04]  /*1690*/  FMUL R4, R6, R29 ;  /* 0x0000001d06047220 */ /* 0x001fc80000400000 */
[----:B------:R-:W0:Y:S02]  /*16a0*/  MUFU.RCP R6, R4 ;  /* 0x0000000400067308 */ /* 0x000e240000001000 */
[----:B0-----:R-:W-:-:S04]  /*16b0*/  FFMA R29, -R4, R6, 1 ;  /* 0x3f800000041d7423 */ /* 0x001fc80000000106 */
[----:B------:R-:W-:Y:S02]  /*16c0*/  FFMA R6, R6, R29, R6 ;  /* 0x0000001d06067223 */ /* 0x000fe40000000006 */
[----:B--2---:R-:W0:Y:S02]  /*16d0*/  FCHK P0, R5, R4 ;  /* 0x0000000405007302 */ /* 0x004e240000000000 */
[----:B------:R-:W-:-:S04]  /*16e0*/  FFMA R29, R5, R6, RZ ;  /* 0x00000006051d7223 */ /* 0x000fc800000000ff */
[----:B------:R-:W-:-:S04]  /*16f0*/  FFMA R30, -R4, R29, R5 ;  /* 0x0000001d041e7223 */ /* 0x000fc80000000105 */
[----:B------:R-:W-:Y:S01]  /*1700*/  FFMA R29, R6, R30, R29 ;  /* 0x0000001e061d7223 */ /* 0x000fe2000000001d */
[----:B0-----:R-:W-:Y:S06]  /*1710*/  @!P0 BRA `(.L_x_26) ;  /* 0x00000000000c8947 */ /* 0x001fec0003800000 */
[----:B------:R-:W-:-:S07]  /*1720*/  MOV R30, 0x1740 ;  /* 0x00001740001e7802 */ /* 0x000fce0000000f00 */
[----:B------:R-:W-:Y:S05]  /*1730*/  CALL.REL.NOINC `($__internal_1_$__cuda_sm3x_div_rn_noftz_f32_slowpath) ;  /* 0x0000004c00ac7944 */ /* 0x000fea0003c00000 */
[----:B------:R-:W-:-:S07]  /*1740*/  MOV R29, R4 ;  /* 0x00000004001d7202 */ /* 0x000fce0000000f00 */
.L_x_26:
[----:B------:R-:W-:Y:S05]  /*1750*/  BSYNC.RECONVERGENT B7 ;  /* 0x0000000000077941 */ /* 0x000fea0003800200 */
.L_x_25:
[----:B------:R-:W-:-:S07]  /*1760*/  FADD R14, R14, R29 ;  /* 0x0000001d0e0e7221 */ /* 0x000fce0000000000 */
.L_x_24:
[----:B------:R-:W-:Y:S05]  /*1770*/  BSYNC.RECONVERGENT B6 ;  /* 0x0000000000067941 */ /* 0x000fea0003800200 */
.L_x_23:
[C---:B------:R-:W-:Y:S01]  /*1780*/  ISETP.NE.AND P0, PT, R31.reuse, RZ, PT ;  /* 0x000000ff1f00720c */ /* 0x040fe20003f05270 */
[----:B------:R-:W-:-:S05]  /*1790*/  VIADD R31, R31, 0xffffffff ;  /* 0xffffffff1f1f7836 */ /* 0x000fca0000000000 */
[----:B------:R-:W-:-:S04]  /*17a0*/  SEL R31, R31, 0xc7, P0 ;  /* 0x000000c71f1f7807 */ /* 0x000fc80000000000 */
        /* <DEDUP_REMOVED lines=29> */
.L_x_30:
[----:B------:R-:W-:Y:S05]  /*1980*/  BSYNC.RECONVERGENT B7 ;  /* 0x0000000000077941 */ /* 0x000fea0003800200 */
.L_x_29:
[----:B------:R-:W-:-:S07]  /*1990*/  FADD R14, R14, R29 ;  /* 0x0000001d0e0e7221 */ /* 0x000fce0000000000 */
.L_x_28:
[----:B------:R-:W-:Y:S05]  /*19a0*/  BSYNC.RECONVERGENT B6 ;  /* 0x0000000000067941 */ /* 0x000fea0003800200 */
.L_x_27:
        /* <DEDUP_REMOVED lines=32> */
.L_x_34:
[----:B------:R-:W-:Y:S05]  /*1bb0*/  BSYNC.RECONVERGENT B7 ;  /* 0x0000000000077941 */ /* 0x000fea0003800200 */
.L_x_33:
[----:B------:R-:W-:-:S07]  /*1bc0*/  FADD R14, R14, R29 ;  /* 0x0000001d0e0e7221 */ /* 0x000fce0000000000 */
.L_x_32:
[----:B------:R-:W-:Y:S05]  /*1bd0*/  BSYNC.RECONVERGENT B6 ;  /* 0x0000000000067941 */ /* 0x000fea0003800200 */
.L_x_31:
        /* <DEDUP_REMOVED lines=13> */
[----:B------:R-:W-:Y:S02]  /*1cb0*/  @P1 FSEL R6, R6, -1, P2 ;  /* 0xbf80000006061808 */ /* 0x000fe40001000000 */
[C---:B------:R-:W-:Y:S02]  /*1cc0*/  ISETP.NE.AND P1, PT, R31.reuse, RZ, PT ;  /* 0x000000ff1f00720c */ /* 0x040fe40003f25270 */
[----:B------:R-:W-:Y:S02]  /*1cd0*/  FSETP.EQ.OR P0, PT, R6, RZ, !P0 ;  /* 0x000000ff0600720b */ /* 0x000fe40004702400 */
[----:B------:R-:W-:-:S04]  /*1ce0*/  IADD3 R31, PT, PT, R31, -0x1, RZ ;  /* 0xffffffff1f1f7810 */ /* 0x000fc80007ffe0ff */
[----:B------:R-:W-:-:S07]  /*1cf0*/  SEL R31, R31, 0xc7, P1 ;  /* 0x000000c71f1f7807 */ /* 0x000fce0000800000 */
        /* <DEDUP_REMOVED lines=16> */
[----:B------:R-:W-:-:S07]  /*1e00*/  IMAD.MOV.U32 R29, RZ, RZ, R4 ;  /* 0x000000ffff1d7224 */ /* 0x000fce00078e0004 */
.L_x_38:
[----:B------:R-:W-:Y:S05]  /*1e10*/  BSYNC.RECONVERGENT B7 ;  /* 0x0000000000077941 */ /* 0x000fea0003800200 */
.L_x_37:
[----:B------:R-:W-:-:S07]  /*1e20*/  FADD R14, R14, R29 ;  /* 0x0000001d0e0e7221 */ /* 0x000fce0000000000 */
.L_x_36:
[----:B------:R-:W-:Y:S05]  /*1e30*/  BSYNC.RECONVERGENT B6 ;  /* 0x0000000000067941 */ /* 0x000fea0003800200 */
.L_x_35:
[----:B------:R-:W0:Y:S01]  /*1e40*/  LDCU UR10, c[0x0][0x3a0] ;  /* 0x00007400ff0a77ac */ /* 0x000e220008000800 */
[----:B------:R-:W-:-:S04]  /*1e50*/  IADD3 R11, PT, PT, R11, 0x4, RZ ;  /* 0x000000040b0b7810 */ /* 0x000fc80007ffe0ff */
[----:B------:R-:W-:Y:S01]  /*1e60*/  ISETP.NE.AND P0, PT, R11, RZ, PT ;  /* 0x000000ff0b00720c */ /* 0x000fe20003f05270 */
[----:B0-----:R-:W-:-:S04]  /*1e70*/  IMAD R4, RZ, RZ, -UR10 ;  /* 0x8000000aff047e24 */ /* 0x001fc8000f8e02ff */
[C---:B------:R-:W-:Y:S01]  /*1e80*/  IMAD R8, R4.reuse, 0x4, R8 ;  /* 0x0000000404087824 */ /* 0x040fe200078e0208 */
[C---:B------:R-:W-:Y:S01]  /*1e90*/  LEA R9, R4.reuse, R9, 0x2 ;  /* 0x0000000904097211 */ /* 0x040fe200078e10ff */
[C---:B------:R-:W-:Y:S01]  /*1ea0*/  IMAD R10, R4.reuse, 0x4, R10 ;  /* 0x00000004040a7824 */ /* 0x040fe200078e020a */
[----:B------:R-:W-:-:S05]  /*1eb0*/  LEA R7, R4, R7, 0x2 ;  /* 0x0000000704077211 */ /* 0x000fca00078e10ff */
[----:B------:R-:W-:Y:S05]  /*1ec0*/  @P0 BRA `(.L_x_39) ;  /* 0xfffffff400ac0947 */ /* 0x000fea000383ffff */
[----:B------:R-:W-:Y:S05]  /*1ed0*/  BSYNC.RECONVERGENT B3 ;  /* 0x0000000000037941 */ /* 0x000fea0003800200 */
.L_x_22:
[----:B------:R-:W-:-:S07]  /*1ee0*/  LOP3.LUT R7, R12, 0x7ffffffc, RZ, 0xc0, !PT ;  /* 0x7ffffffc0c077812 */ /* 0x000fce00078ec0ff */
.L_x_21:
[----:B------:R-:W-:Y:S05]  /*1ef0*/  BSYNC.RECONVERGENT B4 ;  /* 0x0000000000047941 */ /* 0x000fea0003800200 */
.L_x_20:
[----:B------:R-:W-:-:S13]  /*1f00*/  LOP3.LUT P0, R4, R12, 0x3, RZ, 0xc0, !PT ;  /* 0x000000030c047812 */ /* 0x000fda000780c0ff */
[----:B------:R-:W-:Y:S05]  /*1f10*/  @!P0 BRA `(.L_x_19) ;  /* 0x0000000400d88947 */ /* 0x000fea0003800000 */
[----:B------:R-:W-:Y:S01]  /*1f20*/  ISETP.NE.AND P0, PT, R4, 0x1, PT ;  /* 0x000000010400780c */ /* 0x000fe20003f05270 */
[----:B------:R-:W-:-:S12]  /*1f30*/  BSSY.RECONVERGENT B3, `(.L_x_40) ;  /* 0x0000050000037945 */ /* 0x000fd80003800200 */
[----:B------:R-:W-:Y:S05]  /*1f40*/  @!P0 BRA `(.L_x_41) ;  /* 0x0000000400388947 */ /* 0x000fea0003800000 */
        /* <DEDUP_REMOVED lines=13> */
[----:B------:R-:W0:Y:S01]  /*2020*/  LDC.64 R4, c[0x0][0x388] ;  /* 0x0000e200ff047b82 */ /* 0x000e220000000a00 */
[----:B------:R-:W1:Y:S01]  /*2030*/  LDCU UR10, c[0x0][0x3a0] ;  /* 0x00007400ff0a77ac */ /* 0x000e620008000800 */
[----:B------:R-:W-:-:S05]  /*2040*/  IADD3 R9, PT, PT, -R7, UR4, RZ ;  /* 0x0000000407097c10 */ /* 0x000fca000fffe1ff */
[----:B-1----:R-:W-:-:S04]  /*2050*/  IMAD R9, R9, UR10, R28 ;  /* 0x0000000a09097c24 */ /* 0x002fc8000f8e021c */
        /* <DEDUP_REMOVED lines=15> */
.L_x_45:
[----:B------:R-:W-:Y:S05]  /*2150*/  BSYNC.RECONVERGENT B6 ;  /* 0x0000000000067941 */ /* 0x000fea0003800200 */
.L_x_44:
[----:B------:R-:W-:-:S07]  /*2160*/  FADD R14, R14, R9 ;  /* 0x000000090e0e7221 */ /* 0x000fce0000000000 */
.L_x_43:
[----:B------:R-:W-:Y:S05]  /*2170*/  BSYNC.RECONVERGENT B4 ;  /* 0x0000000000047941 */ /* 0x000fea0003800200 */
.L_x_42:
[C---:B------:R-:W-:Y:S01]  /*2180*/  VIADD R8, R31.reuse, 0xffffffff ;  /* 0xffffffff1f087836 */ /* 0x040fe20000000000 */
[----:B------:R-:W-:-:S04]  /*2190*/  ISETP.NE.AND P0, PT, R31, RZ, PT ;  /* 0x000000ff1f00720c */ /* 0x000fc80003f05270 */
        /* <DEDUP_REMOVED lines=16> */
[----:B------:R-:W-:-:S04]  /*22a0*/  LOP3.LUT R9, RZ, R7, RZ, 0x33, !PT ;  /* 0x00000007ff097212 */ /* 0x000fc800078e33ff */
[----:B------:R-:W-:-:S05]  /*22b0*/  IADD3 R9, PT, PT, R9, UR4, RZ ;  /* 0x0000000409097c10 */ /* 0x000fca000fffe0ff */
        /* <DEDUP_REMOVED lines=16> */
.L_x_49:
[----:B------:R-:W-:Y:S05]  /*23c0*/  BSYNC.RECONVERGENT B6 ;  /* 0x0000000000067941 */ /* 0x000fea0003800200 */
.L_x_48:
[----:B------:R-:W-:-:S07]  /*23d0*/  FADD R14, R14, R9 ;  /* 0x000000090e0e7221 */ /* 0x000fce0000000000 */
.L_x_47:
[----:B------:R-:W-:Y:S05]  /*23e0*/  BSYNC.RECONVERGENT B4 ;  /* 0x0000000000047941 */ /* 0x000fea0003800200 */
.L_x_46:
[C---:B------:R-:W-:Y:S01]  /*23f0*/  ISETP.NE.AND P0, PT, R8.reuse, RZ, PT ;  /* 0x000000ff0800720c */ /* 0x040fe20003f05270 */
[----:B------:R-:W-:Y:S01]  /*2400*/  VIADD R7, R7, 0x2 ;  /* 0x0000000207077836 */ /* 0x000fe20000000000 */
[----:B------:R-:W-:-:S04]  /*2410*/  IADD3 R8, PT, PT, R8, -0x1, RZ ;  /* 0xffffffff08087810 */ /* 0x000fc80007ffe0ff */
[----:B------:R-:W-:-:S07]  /*2420*/  SEL R31, R8, 0xc7, P0 ;  /* 0x000000c7081f7807 */ /* 0x000fce0000000000 */
.L_x_41:
[----:B------:R-:W-:Y:S05]  /*2430*/  BSYNC.RECONVERGENT B3 ;  /* 0x0000000000037941 */ /* 0x000fea0003800200 */
.L_x_40:
[----:B------:R-:W-:-:S04]  /*2440*/  LOP3.LUT R12, R12, 0x1, RZ, 0xc0, !PT ;  /* 0x000000010c0c7812 */ /* 0x000fc800078ec0ff */
[----:B------:R-:W-:-:S13]  /*2450*/  ISETP.NE.U32.AND P0, PT, R12, 0x1, PT ;  /* 0x000000010c00780c */ /* 0x000fda0003f05070 */
[----:B------:R-:W-:Y:S05]  /*2460*/  @P0 BRA `(.L_x_19) ;  /* 0x0000000000840947 */ /* 0x000fea0003800000 */
[----:B------:R-:W-:-:S05]  /*2470*/  LEA R31, R31, UR15, 0x2 ;  /* 0x0000000f1f1f7c11 */ /* 0x000fca000f8e10ff */
[----:B------:R-:W2:Y:S04]  /*2480*/  LDL R4, [R31] ;  /* 0x000000001f047983 */ /* 0x000ea80000100800 */
[----:B------:R-:W3:Y:S01]  /*2490*/  LDL R9, [R31+0x320] ;  /* 0x000320001f097983 */ /* 0x000ee20000100800 */
[C---:B--2---:R-:W-:Y:S02]  /*24a0*/  FSETP.GT.AND P1, PT, R4.reuse, -1, PT ;  /* 0xbf8000000400780b */ /* 0x044fe40003f24000 */
[C---:B------:R-:W-:Y:S02]  /*24b0*/  FSETP.GE.AND P0, PT, R4.reuse, RZ, PT ;  /* 0x000000ff0400720b */ /* 0x040fe40003f06000 */
[C---:B------:R-:W-:Y:S02]  /*24c0*/  FMNMX.NAN R5, R4.reuse, 1, !PT ;  /* 0x3f80000004057809 */ /* 0x040fe40007820000 */
[----:B------:R-:W-:-:S02]  /*24d0*/  FSETP.GEU.AND P2, PT, R4, RZ, PT ;  /* 0x000000ff0400720b */ /* 0x000fc40003f4e000 */
        /* <DEDUP_REMOVED lines=24> */
.L_x_51:
[----:B------:R-:W-:Y:S05]  /*2660*/  BSYNC.RECONVERGENT B3 ;  /* 0x0000000000037941 */ /* 0x000fea0003800200 */
.L_x_50:
[----:B------:R-:W-:-:S07]  /*2670*/  FADD R14, R14, R7 ;  /* 0x000000070e0e7221 */ /* 0x000fce0000000000 */
.L_x_19:
[----:B------:R-:W-:Y:S05]  /*2680*/  BSYNC.RECONVERGENT B5 ;  /* 0x0000000000057941 */ /* 0x000fea0003800200 */
.L_x_18:
[----:B------:R-:W-:Y:S01]  /*2690*/  IMAD.U32 R5, RZ, RZ, UR4 ;  /* 0x00000004ff057e24 */ /* 0x000fe2000f8e00ff */
[----:B------:R-:W-:Y:S01]  /*26a0*/  MOV R6, UR4 ;  /* 0x0000000400067c02 */ /* 0x000fe20008000f00 */
[----:B------:R-:W-:Y:S01]  /*26b0*/  BSSY.RECONVERGENT B0, `(.L_x_52) ;  /* 0x000009d000007945 */ /* 0x000fe20003800200 */
[----:B------:R-:W-:Y:S02]  /*26c0*/  ISETP.GT.U32.AND P0, PT, R13, UR4, PT ;  /* 0x000000040d007c0c */ /* 0x000fe4000bf04070 */
[----:B------:R-:W-:Y:S01]  /*26d0*/  IADD3 R4, PT, PT, R5, 0x1, -R26 ;  /* 0x0000000105047810 */ /* 0x000fe20007ffe81a */
[----:B------:R-:W-:-:S03]  /*26e0*/  VIADD R6, R6, 0x1 ;  /* 0x0000000106067836 */ /* 0x000fc60000000000 */
[----:B------:R-:W-:Y:S02]  /*26f0*/  IADD3 R5, PT, PT, R4, 0x1, RZ ;  /* 0x0000000104057810 */ /* 0x000fe40007ffe0ff */
[----:B------:R-:W-:-:S04]  /*2700*/  SEL R4, R6, R13, P0 ;  /* 0x0000000d06047207 */ /* 0x000fc80000000000 */
[----:B------:R-:W-:-:S13]  /*2710*/  ISETP.GE.AND P0, PT, R5, R4, PT ;  /* 0x000000040500720c */ /* 0x000fda0003f06270 */
[----:B------:R-:W-:Y:S05]  /*2720*/  @P0 BRA `(.L_x_53) ;  /* 0x0000000800540947 */ /* 0x000fea0003800000 */
[----:B------:R-:W-:Y:S01]  /*2730*/  VIMNMX R5, PT, PT, R5, R4, PT ;  /* 0x0000000405057248 */ /* 0x000fe20003fe0100 */
[C---:B------:R-:W-:Y:S01]  /*2740*/  IMAD.IADD R31, R6.reuse, 0x1, -R4 ;  /* 0x00000001061f7824 */ /* 0x040fe200078e0a04 */
[----:B------:R-:W-:Y:S01]  /*2750*/  ULOP3.LUT UR10, URZ, UR4, URZ, 0x33, !UPT ;  /* 0x00000004ff0a7292 */ /* 0x000fe2000f8e33ff */
[----:B------:R-:W-:Y:S01]  /*2760*/  BSSY.RECONVERGENT B1, `(.L_x_54) ;  /* 0x0000045000017945 */ /* 0x000fe20003800200 */
[----:B------:R-:W-:Y:S01]  /*2770*/  IADD3 R6, PT, PT, R6, -R5, RZ ;  /* 0x8000000506067210 */ /* 0x000fe20007ffe0ff */
[----:B------:R-:W-:-:S03]  /*2780*/  HFMA2 R33, -RZ, RZ, 0, 0 ;  /* 0x00000000ff217431 */ /* 0x000fc600000001ff */
[----:B------:R-:W-:Y:S01]  /*2790*/  VIADDMNMX R5, R31, 0x1, R6, !PT ;  /* 0x000000011f057846 */ /* 0x000fe20007800106 */
[----:B------:R-:W-:-:S03]  /*27a0*/  IMAD.U32 R6, RZ, RZ, UR4 ;  /* 0x00000004ff067e24 */ /* 0x000fc6000f8e00ff */
[----:B------:R-:W-:-:S04]  /*27b0*/  IADD3 R5, PT, PT, R4, R5, RZ ;  /* 0x0000000504057210 */ /* 0x000fc80007ffe0ff */
[C---:B------:R-:W-:Y:S01]  /*27c0*/  IADD3 R4, PT, PT, R5.reuse, -0x2, -R6 ;  /* 0xfffffffe05047810 */ /* 0x040fe20007ffe806 */
[----:B------:R-:W-:-:S03]  /*27d0*/  VIADD R11, R5, UR10 ;  /* 0x0000000a050b7c36 */ /* 0x000fc60008000000 */
[----:B------:R-:W-:Y:S02]  /*27e0*/  ISETP.GE.U32.AND P0, PT, R4, 0xf, PT ;  /* 0x0000000f0400780c */ /* 0x000fe40003f06070 */
[----:B------:R-:W-:-:S11]  /*27f0*/  LOP3.LUT P1, R12, R11, 0xf, RZ, 0xc0, !PT ;  /* 0x0000000f0b0c7812 */ /* 0x000fd6000782c0ff */
[----:B------:R-:W-:Y:S05]  /*2800*/  @!P0 BRA `(.L_x_55) ;  /* 0x0000000000e88947 */ /* 0x000fea0003800000 */
[----:B------:R-:W-:Y:S01]  /*2810*/  IMAD.MOV.U32 R29, RZ, RZ, RZ ;  /* 0x000000ffff1d7224 */ /* 0x000fe200078e00ff */
[----:B------:R-:W-:-:S07]  /*2820*/  MOV R33, RZ ;  /* 0x000000ff00217202 */ /* 0x000fce0000000f00 */
.L_x_56:
[----:B------:R-:W0:Y:S08]  /*2830*/  LDC R37, c[0x0][0x3a0] ;  /* 0x0000e800ff257b82 */ /* 0x000e300000000800 */
[----:B------:R-:W1:Y:S01]  /*2840*/  LDC.64 R8, c[0x0][0x388] ;  /* 0x0000e200ff087b82 */ /* 0x000e620000000a00 */
[----:B0-----:R-:W-:-:S04]  /*2850*/  IMAD R5, R31, R37, R28 ;  /* 0x000000251f057224 */ /* 0x001fc800078e021c */
[----:B-1----:R-:W-:-:S05]  /*2860*/  IMAD.WIDE R8, R5, 0x4, R8 ;  /* 0x0000000405087825 */ /* 0x002fca00078e0208 */
[----:B------:R-:W2:Y:S01]  /*2870*/  LDG.E.CONSTANT R36, desc[UR8][R8.64] ;  /* 0x0000000808247981 */ /* 0x000ea2000c1e9900 */
[----:B------:R-:W-:-:S05]  /*2880*/  IMAD.WIDE R4, R37, 0x4, R8 ;  /* 0x0000000425047825 */ /* 0x000fca00078e0208 */
[----:B------:R0:W3:Y:S02]  /*2890*/  LDG.E.CONSTANT R10, desc[UR8][R4.64] ;  /* 0x00000008040a7981 */ /* 0x0000e4000c1e9900 */
[----:B0-----:R-:W-:-:S05]  /*28a0*/  IMAD.WIDE R4, R37, 0x4, R4 ;  /* 0x0000000425047825 */ /* 0x001fca00078e0204 */
[----:B------:R-:W4:Y:S01]  /*28b0*/  LDG.E.CONSTANT R35, desc[UR8][R4.64] ;  /* 0x0000000804237981 */ /* 0x000f22000c1e9900 */
[----:B------:R-:W-:-:S05]  /*28c0*/  IMAD.WIDE R6, R37, 0x4, R4 ;  /* 0x0000000425067825 */ /* 0x000fca00078e0204 */
[----:B------:R0:W5:Y:S02]  /*28d0*/  LDG.E.CONSTANT R34, desc[UR8][R6.64] ;  /* 0x0000000806227981 */ /* 0x000164000c1e9900 */
[----:B0-----:R-:W-:-:S05]  /*28e0*/  IMAD.WIDE R6, R37, 0x4, R6 ;  /* 0x0000000425067825 */ /* 0x001fca00078e0206 */
[----:B------:R0:W5:Y:S01]  /*28f0*/  LDG.E.CONSTANT R32, desc[UR8][R6.64] ;  /* 0x0000000806207981 */ /* 0x000162000c1e9900 */
[----:B------:R-:W-:-:S05]  /*2900*/  IMAD.WIDE R8, R37, 0x4, R6 ;  /* 0x0000000425087825 */ /* 0x000fca00078e0206 */
[----:B------:R-:W5:Y:S01]  /*2910*/  LDG.E.CONSTANT R30, desc[UR8][R8.64] ;  /* 0x00000008081e7981 */ /* 0x000f62000c1e9900 */
[----:B0-----:R-:W-:-:S05]  /*2920*/  IMAD.WIDE R6, R37, 0x4, R8 ;  /* 0x0000000425067825 */ /* 0x001fca00078e0208 */
[----:B------:R-:W5:Y:S01]  /*2930*/  LDG.E.CONSTANT R8, desc[UR8][R6.64] ;  /* 0x0000000806087981 */ /* 0x000f62000c1e9900 */
[----:B------:R-:W-:-:S04]  /*2940*/  IMAD.WIDE R4, R37, 0x4, R6 ;  /* 0x0000000425047825 */ /* 0x000fc800078e0206 */
[----:B--2---:R-:W-:Y:S02]  /*2950*/  FADD R36, R36, R33 ;  /* 0x0000002124247221 */ /* 0x004fe40000000000 */
[----:B------:R0:W2:Y:S02]  /*2960*/  LDG.E.CONSTANT R33, desc[UR8][R4.64] ;  /* 0x0000000804217981 */ /* 0x0000a4000c1e9900 */
[----:B---3--:R-:W-:Y:S01]  /*2970*/  FADD R36, R36, R10 ;  /* 0x0000000a24247221 */ /* 0x008fe20000000000 */
[----:B0-----:R-:W-:-:S05]  /*2980*/  IMAD.WIDE R4, R37, 0x4, R4 ;  /* 0x0000000425047825 */ /* 0x001fca00078e0204 */
[----:B------:R5:W3:Y:S01]  /*2990*/  LDG.E.CONSTANT R10, desc[UR8][R4.64] ;  /* 0x00000008040a7981 */ /* 0x000ae2000c1e9900 */
[----:B------:R-:W-:-:S04]  /*29a0*/  IMAD.WIDE R6, R37, 0x4, R4 ;  /* 0x0000000425067825 */ /* 0x000fc800078e0204 */
[----:B----4-:R-:W-:Y:S01]  /*29b0*/  FADD R35, R36, R35 ;  /* 0x0000002324237221 */ /* 0x010fe20000000000 */
[----:B------:R0:W4:Y:S03]  /*29c0*/  LDG.E.CONSTANT R9, desc[UR8][R6.64] ;  /* 0x0000000806097981 */ /* 0x000126000c1e9900 */
[----:B-----5:R-:W-:Y:S01]  /*29d0*/  FADD R5, R35, R34 ;  /* 0x0000002223057221 */ /* 0x020fe20000000000 */
[----:B0-----:R-:W-:-:S05]  /*29e0*/  IMAD.WIDE R6, R37, 0x4, R6 ;  /* 0x0000000425067825 */ /* 0x001fca00078e0206 */
[----:B------:R0:W5:Y:S01]  /*29f0*/  LDG.E.CONSTANT R36, desc[UR8][R6.64] ;  /* 0x0000000806247981 */ /* 0x000162000c1e9900 */
[----:B------:R-:W-:-:S04]  /*2a00*/  IMAD.WIDE R34, R37, 0x4, R6 ;  /* 0x0000000425227825 */ /* 0x000fc800078e0206 */
[----:B------:R-:W-:Y:S02]  /*2a10*/  FADD R5, R5, R32 ;  /* 0x0000002005057221 */ /* 0x000fe40000000000 */
[----:B------:R1:W5:Y:S02]  /*2a20*/  LDG.E.CONSTANT R32, desc[UR8][R34.64] ;  /* 0x0000000822207981 */ /* 0x000364000c1e9900 */
[----:B0-----:R-:W-:Y:S01]  /*2a30*/  FADD R7, R5, R30 ;  /* 0x0000001e05077221 */ /* 0x001fe20000000000 */
[----:B-1----:R-:W-:-:S04]  /*2a40*/  IMAD.WIDE R34, R37, 0x4, R34 ;  /* 0x0000000425227825 */ /* 0x002fc800078e0222 */
[----:B------:R-:W-:Y:S01]  /*2a50*/  FADD R6, R7, R8 ;  /* 0x0000000807067221 */ /* 0x000fe20000000000 */
[----:B------:R-:W5:Y:S01]  /*2a60*/  LDG.E.CONSTANT R30, desc[UR8][R34.64] ;  /* 0x00000008221e7981 */ /* 0x000f62000c1e9900 */
[----:B------:R-:W-:-:S05]  /*2a70*/  IMAD.WIDE R4, R37, 0x4, R34 ;  /* 0x0000000425047825 */ /* 0x000fca00078e0222 */
[----:B------:R0:W5:Y:S02]  /*2a80*/  LDG.E.CONSTANT R8, desc[UR8][R4.64] ;  /* 0x0000000804087981 */ /* 0x000164000c1e9900 */
[----:B0-----:R-:W-:-:S04]  /*2a90*/  IMAD.WIDE R4, R37, 0x4, R4 ;  /* 0x0000000425047825 */ /* 0x001fc800078e0204 */
[----:B--2---:R-:W-:Y:S01]  /*2aa0*/  FADD R35, R6, R33 ;  /* 0x0000002106237221 */ /* 0x004fe20000000000 */
[----:B------:R-:W-:Y:S01]  /*2ab0*/  IMAD.WIDE R6, R37, 0x4, R4 ;  /* 0x0000000425067825 */ /* 0x000fe200078e0204 */
[----:B------:R-:W2:Y:S05]  /*2ac0*/  LDG.E.CONSTANT R33, desc[UR8][R4.64] ;  /* 0x0000000804217981 */ /* 0x000eaa000c1e9900 */
[----:B------:R-:W2:Y:S01]  /*2ad0*/  LDG.E.CONSTANT R6, desc[UR8][R6.64] ;  /* 0x0000000806067981 */ /* 0x000ea2000c1e9900 */
[----:B------:R-:W-:Y:S01]  /*2ae0*/  VIADD R29, R29, 0x10 ;  /* 0x000000101d1d7836 */ /* 0x000fe20000000000 */
[----:B------:R-:W-:Y:S01]  /*2af0*/  IADD3 R31, PT, PT, R31, 0x10, RZ ;  /* 0x000000101f1f7810 */ /* 0x000fe20007ffe0ff */
[----:B---3--:R-:W-:-:S04]  /*2b00*/  FADD R10, R35, R10 ;  /* 0x0000000a230a7221 */ /* 0x008fc80000000000 */
[----:B----4-:R-:W-:Y:S01]  /*2b10*/  FADD R9, R10, R9 ;  /* 0x000000090a097221 */ /* 0x010fe20000000000 */
[----:B------:R-:W-:-:S04]  /*2b20*/  LOP3.LUT R10, R11, 0xfffffff0, RZ, 0xc0, !PT ;  /* 0xfffffff00b0a7812 */ /* 0x000fc800078ec0ff */
[----:B------:R-:W-:Y:S01]  /*2b30*/  ISETP.NE.AND P0, PT, R29, R10, PT ;  /* 0x0000000a1d00720c */ /* 0x000fe20003f05270 */
[----:B-----5:R-:W-:-:S04]  /*2b40*/  FADD R9, R9, R36 ;  /* 0x0000002409097221 */ /* 0x020fc80000000000 */
[----:B------:R-:W-:-:S04]  /*2b50*/  FADD R9, R9, R32 ;  /* 0x0000002009097221 */ /* 0x000fc80000000000 */
[----:B------:R-:W-:-:S04]  /*2b60*/  FADD R9, R9, R30 ;  /* 0x0000001e09097221 */ /* 0x000fc80000000000 */
[----:B------:R-:W-:-:S04]  /*2b70*/  FADD R8, R9, R8 ;  /* 0x0000000809087221 */ /* 0x000fc80000000000 */
[----:B--2---:R-:W-:-:S04]  /*2b80*/  FADD R33, R8, R33 ;  /* 0x0000002108217221 */ /* 0x004fc80000000000 */
[----:B------:R-:W-:Y:S01]  /*2b90*/  FADD R33, R33, R6 ;  /* 0x0000000621217221 */ /* 0x000fe20000000000 */
[----:B------:R-:W-:Y:S06]  /*2ba0*/  @P0 BRA `(.L_x_56) ;  /* 0xfffffffc00200947 */ /* 0x000fec000383ffff */
.L_x_55:
[----:B------:R-:W-:Y:S05]  /*2bb0*/  BSYNC.RECONVERGENT B1 ;  /* 0x0000000000017941 */ /* 0x000fea0003800200 */
.L_x_54:
[----:B------:R-:W-:Y:S04]  /*2bc0*/  BSSY.RECONVERGENT B1, `(.L_x_57) ;  /* 0x000004a000017945 */ /* 0x000fe80003800200 */
[----:B------:R-:W-:Y:S05]  /*2bd0*/  @!P1 BRA `(.L_x_58) ;  /* 0x0000000400209947 */ /* 0x000fea0003800000 */
[----:B------:R-:W-:Y:S01]  /*2be0*/  ISETP.GE.U32.AND P0, PT, R12, 0x8, PT ;  /* 0x000000080c00780c */ /* 0x000fe20003f06070 */
[----:B------:R-:W-:Y:S01]  /*2bf0*/  BSSY.RECONVERGENT B3, `(.L_x_59) ;  /* 0x000001f000037945 */ /* 0x000fe20003800200 */
[----:B------:R-:W-:-:S11]  /*2c00*/  LOP3.LUT P1, R12, R11, 0x7, RZ, 0xc0, !PT ;  /* 0x000000070b0c7812 */ /* 0x000fd6000782c0ff */
[----:B------:R-:W-:Y:S05]  /*2c10*/  @!P0 BRA `(.L_x_60) ;  /* 0x0000000000708947 */ /* 0x000fea0003800000 */
[----:B------:R-:W0:Y:S08]  /*2c20*/  LDC R29, c[0x0][0x3a0] ;  /* 0x0000e800ff1d7b82 */ /* 0x000e300000000800 */
[----:B------:R-:W1:Y:S01]  /*2c30*/  LDC.64 R36, c[0x0][0x388] ;  /* 0x0000e200ff247b82 */ /* 0x000e620000000a00 */
[----:B0-----:R-:W-:-:S04]  /*2c40*/  IMAD R5, R31, R29, R28 ;  /* 0x0000001d1f057224 */ /* 0x001fc800078e021c */
[----:B-1----:R-:W-:-:S05]  /*2c50*/  IMAD.WIDE R36, R5, 0x4, R36 ;  /* 0x0000000405247825 */ /* 0x002fca00078e0224 */
[----:B------:R0:W2:Y:S01]  /*2c60*/  LDG.E.CONSTANT R10, desc[UR8][R36.64] ;  /* 0x00000008240a7981 */ /* 0x0000a2000c1e9900 */
[----:B------:R-:W-:-:S04]  /*2c70*/  IMAD.WIDE R34, R29, 0x4, R36 ;  /* 0x000000041d227825 */ /* 0x000fc800078e0224 */
[C---:B------:R-:W-:Y:S02]  /*2c80*/  IMAD.WIDE R8, R29.reuse, 0x4, R34 ;  /* 0x000000041d087825 */ /* 0x040fe400078e0222 */
[----:B------:R-:W3:Y:S02]  /*2c90*/  LDG.E.CONSTANT R34, desc[UR8][R34.64] ;  /* 0x0000000822227981 */ /* 0x000ee4000c1e9900 */
[C---:B------:R-:W-:Y:S02]  /*2ca0*/  IMAD.WIDE R6, R29.reuse, 0x4, R8 ;  /* 0x000000041d067825 */ /* 0x040fe400078e0208 */
[----:B------:R-:W4:Y:S02]  /*2cb0*/  LDG.E.CONSTANT R8, desc[UR8][R8.64] ;  /* 0x0000000808087981 */ /* 0x000f24000c1e9900 */
[C---:B------:R-:W-:Y:S02]  /*2cc0*/  IMAD.WIDE R4, R29.reuse, 0x4, R6 ;  /* 0x000000041d047825 */ /* 0x040fe400078e0206 */
[----:B------:R-:W5:Y:S04]  /*2cd0*/  LDG.E.CONSTANT R30, desc[UR8][R6.64] ;  /* 0x00000008061e7981 */ /* 0x000f68000c1e9900 */
[----:B------:R1:W5:Y:S01]  /*2ce0*/  LDG.E.CONSTANT R32, desc[UR8][R4.64] ;  /* 0x0000000804207981 */ /* 0x000362000c1e9900 */
[----:B0-----:R-:W-:-:S04]  /*2cf0*/  IMAD.WIDE R36, R29, 0x4, R4 ;  /* 0x000000041d247825 */ /* 0x001fc800078e0204 */
[C---:B-1----:R-:W-:Y:S02]  /*2d00*/  IMAD.WIDE R4, R29.reuse, 0x4, R36 ;  /* 0x000000041d047825 */ /* 0x042fe400078e0224 */
[----:B------:R-:W5:Y:S02]  /*2d10*/  LDG.E.CONSTANT R36, desc[UR8][R36.64] ;  /* 0x0000000824247981 */ /* 0x000f64000c1e9900 */
[----:B------:R-:W-:Y:S02]  /*2d20*/  IMAD.WIDE R6, R29, 0x4, R4 ;  /* 0x000000041d067825 */ /* 0x000fe400078e0204 */
[----:B------:R-:W5:Y:S04]  /*2d30*/  LDG.E.CONSTANT R29, desc[UR8][R4.64] ;  /* 0x00000008041d7981 */ /* 0x000f68000c1e9900 */
[----:B------:R-:W5:Y:S01]  /*2d40*/  LDG.E.CONSTANT R6, desc[UR8][R6.64] ;  /* 0x0000000806067981 */ /* 0x000f62000c1e9900 */
[----:B------:R-:W-:-:S02]  /*2d50*/  VIADD R31, R31, 0x8 ;  /* 0x000000081f1f7836 */ /* 0x000fc40000000000 */
[----:B--2---:R-:W-:-:S04]  /*2d60*/  FADD R33, R33, R10 ;  /* 0x0000000a21217221 */ /* 0x004fc80000000000 */
[----:B---3--:R-:W-:-:S04]  /*2d70*/  FADD R33, R33, R34 ;  /* 0x0000002221217221 */ /* 0x008fc80000000000 */
[----:B----4-:R-:W-:-:S04]  /*2d80*/  FADD R33, R33, R8 ;  /* 0x0000000821217221 */ /* 0x010fc80000000000 */
[----:B-----5:R-:W-:-:S04]  /*2d90*/  FADD R33, R33, R30 ;  /* 0x0000001e21217221 */ /* 0x020fc80000000000 */
[----:B------:R-:W-:-:S04]  /*2da0*/  FADD R33, R33, R32 ;  /* 0x0000002021217221 */ /* 0x000fc80000000000 */
[----:B------:R-:W-:-:S04]  /*2db0*/  FADD R8, R33, R36 ;  /* 0x0000002421087221 */ /* 0x000fc80000000000 */
[----:B------:R-:W-:-:S04]  /*2dc0*/  FADD R29, R8, R29 ;  /* 0x0000001d081d7221 */ /* 0x000fc80000000000 */
[----:B------:R-:W-:-:S07]  /*2dd0*/  FADD R33, R29, R6 ;  /* 0x000000061d217221 */ /* 0x000fce0000000000 */
.L_x_60:
[----:B------:R-:W-:Y:S05]  /*2de0*/  BSYNC.RECONVERGENT B3 ;  /* 0x0000000000037941 */ /* 0x000fea0003800200 */
.L_x_59:
[----:B------:R-:W-:Y:S05]  /*2df0*/  @!P1 BRA `(.L_x_58) ;  /* 0x0000000000989947 */ /* 0x000fea0003800000 */
[----:B------:R-:W-:Y:S01]  /*2e00*/  ISETP.GE.U32.AND P0, PT, R12, 0x4, PT ;  /* 0x000000040c00780c */ /* 0x000fe20003f06070 */
[----:B------:R-:W-:Y:S01]  /*2e10*/  BSSY.RECONVERGENT B3, `(.L_x_61) ;  /* 0x0000014000037945 */ /* 0x000fe20003800200 */
[----:B------:R-:W-:-:S04]  /*2e20*/  LOP3.LUT R29, R11, 0x3, RZ, 0xc0, !PT ;  /* 0x000000030b1d7812 */ /* 0x000fc800078ec0ff */
[----:B------:R-:W-:-:S07]  /*2e30*/  ISETP.NE.AND P1, PT, R29, RZ, PT ;  /* 0x000000ff1d00720c */ /* 0x000fce0003f25270 */
[----:B------:R-:W-:Y:S06]  /*2e40*/  @!P0 BRA `(.L_x_62) ;  /* 0x0000000000408947 */ /* 0x000fec0003800000 */
[----:B------:R-:W0:Y:S08]  /*2e50*/  LDC R5, c[0x0][0x3a0] ;  /* 0x0000e800ff057b82 */ /* 0x000e300000000800 */
[----:B------:R-:W1:Y:S01]  /*2e60*/  LDC.64 R10, c[0x0][0x388] ;  /* 0x0000e200ff0a7b82 */ /* 0x000e620000000a00 */
[----:B0-----:R-:W-:-:S04]  /*2e70*/  IMAD R7, R31, R5, R28 ;  /* 0x000000051f077224 */ /* 0x001fc800078e021c */
[----:B-1----:R-:W-:-:S04]  /*2e80*/  IMAD.WIDE R10, R7, 0x4, R10 ;  /* 0x00000004070a7825 */ /* 0x002fc800078e020a */
[C---:B------:R-:W-:Y:S02]  /*2e90*/  IMAD.WIDE R8, R5.reuse, 0x4, R10 ;  /* 0x0000000405087825 */ /* 0x040fe400078e020a */
[----:B------:R-:W2:Y:S02]  /*2ea0*/  LDG.E.CONSTANT R10, desc[UR8][R10.64] ;  /* 0x000000080a0a7981 */ /* 0x000ea4000c1e9900 */
[C---:B------:R-:W-:Y:S02]  /*2eb0*/  IMAD.WIDE R6, R5.reuse, 0x4, R8 ;  /* 0x0000000405067825 */ /* 0x040fe400078e0208 */
[----:B------:R-:W3:Y:S02]  /*2ec0*/  LDG.E.CONSTANT R8, desc[UR8][R8.64] ;  /* 0x0000000808087981 */ /* 0x000ee4000c1e9900 */
[----:B------:R-:W-:Y:S02]  /*2ed0*/  IMAD.WIDE R4, R5, 0x4, R6 ;  /* 0x0000000405047825 */ /* 0x000fe400078e0206 */
[----:B------:R-:W4:Y:S04]  /*2ee0*/  LDG.E.CONSTANT R6, desc[UR8][R6.64] ;  /* 0x0000000806067981 */ /* 0x000f28000c1e9900 */
[----:B------:R-:W5:Y:S01]  /*2ef0*/  LDG.E.CONSTANT R4, desc[UR8][R4.64] ;  /* 0x0000000804047981 */ /* 0x000f62000c1e9900 */
[----:B------:R-:W-:Y:S01]  /*2f00*/  IADD3 R31, PT, PT, R31, 0x4, RZ ;  /* 0x000000041f1f7810 */ /* 0x000fe20007ffe0ff */
[----:B--2---:R-:W-:-:S04]  /*2f10*/  FADD R33, R33, R10 ;  /* 0x0000000a21217221 */ /* 0x004fc80000000000 */
[----:B---3--:R-:W-:-:S04]  /*2f20*/  FADD R33, R33, R8 ;  /* 0x0000000821217221 */ /* 0x008fc80000000000 */
[----:B----4-:R-:W-:-:S04]  /*2f30*/  FADD R33, R33, R6 ;  /* 0x0000000621217221 */ /* 0x010fc80000000000 */
[----:B-----5:R-:W-:-:S07]  /*2f40*/  FADD R33, R33, R4 ;  /* 0x0000000421217221 */ /* 0x020fce0000000000 */
.L_x_62:
[----:B------:R-:W-:Y:S05]  /*2f50*/  BSYNC.RECONVERGENT B3 ;  /* 0x0000000000037941 */ /* 0x000fea0003800200 */
.L_x_61:
[----:B------:R-:W-:Y:S05]  /*2f60*/  @!P1 BRA `(.L_x_58) ;  /* 0x00000000003c9947 */ /* 0x000fea0003800000 */
[----:B------:R-:W0:Y:S08]  /*2f70*/  LDC R7, c[0x0][0x3a0] ;  /* 0x0000e800ff077b82 */ /* 0x000e300000000800 */
[----:B------:R-:W1:Y:S01]  /*2f80*/  LDC.64 R4, c[0x0][0x388] ;  /* 0x0000e200ff047b82 */ /* 0x000e620000000a00 */
[----:B0-----:R-:W-:-:S04]  /*2f90*/  IMAD R31, R31, R7, R28 ;  /* 0x000000071f1f7224 */ /* 0x001fc800078e021c */
[----:B-1----:R-:W-:-:S05]  /*2fa0*/  IMAD.WIDE R4, R31, 0x4, R4 ;  /* 0x000000041f047825 */ /* 0x002fca00078e0204 */
[----:B------:R-:W2:Y:S01]  /*2fb0*/  LDG.E.CONSTANT R6, desc[UR8][R4.64] ;  /* 0x0000000804067981 */ /* 0x000ea2000c1e9900 */
[----:B------:R-:W-:Y:S01]  /*2fc0*/  ISETP.NE.AND P0, PT, R29, 0x1, PT ;  /* 0x000000011d00780c */ /* 0x000fe20003f05270 */
[----:B--2---:R-:W-:-:S12]  /*2fd0*/  FADD R33, R33, R6 ;  /* 0x0000000621217221 */ /* 0x004fd80000000000 */
[----:B------:R-:W-:Y:S05]  /*2fe0*/  @!P0 BRA `(.L_x_58) ;  /* 0x00000000001c8947 */ /* 0x000fea0003800000 */
[----:B------:R-:W-:Y:S01]  /*2ff0*/  ISETP.NE.AND P0, PT, R29, 0x2, PT ;  /* 0x000000021d00780c */ /* 0x000fe20003f05270 */
[----:B------:R-:W-:-:S12]  /*3000*/  IMAD.WIDE R4, R7, 0x4, R4 ;  /* 0x0000000407047825 */ /* 0x000fd800078e0204 */
[----:B------:R-:W-:Y:S02]  /*3010*/  @P0 IMAD.WIDE R6, R7, 0x4, R4 ;  /* 0x0000000407060825 */ /* 0x000fe400078e0204 */
[----:B------:R-:W2:Y:S04]  /*3020*/  LDG.E.CONSTANT R4, desc[UR8][R4.64] ;  /* 0x0000000804047981 */ /* 0x000ea8000c1e9900 */
[----:B------:R-:W3:Y:S01]  /*3030*/  @P0 LDG.E.CONSTANT R6, desc[UR8][R6.64] ;  /* 0x0000000806060981 */ /* 0x000ee2000c1e9900 */
[----:B--2---:R-:W-:-:S04]  /*3040*/  FADD R33, R33, R4 ;  /* 0x0000000421217221 */ /* 0x004fc80000000000 */
[----:B---3--:R-:W-:-:S07]  /*3050*/  @P0 FADD R33, R33, R6 ;  /* 0x0000000621210221 */ /* 0x008fce0000000000 */
.L_x_58:
[----:B------:R-:W-:Y:S05]  /*3060*/  BSYNC.RECONVERGENT B1 ;  /* 0x0000000000017941 */ /* 0x000fea0003800200 */
.L_x_57:
[----:B------:R-:W-:-:S07]  /*3070*/  FADD R14, R14, R33 ;  /* 0x000000210e0e7221 */ /* 0x000fce0000000000 */
.L_x_53:
[----:B------:R-:W-:Y:S05]  /*3080*/  BSYNC.RECONVERGENT B0 ;  /* 0x0000000000007941 */ /* 0x000fea0003800200 */
.L_x_52:
[----:B------:R-:W-:Y:S01]  /*3090*/  I2FP.F32.U32 R13, R13 ;  /* 0x0000000d000d7245 */ /* 0x000fe20000201000 */
[----:B------:R-:W-:Y:S03]  /*30a0*/  BSSY.RECONVERGENT B3, `(.L_x_63) ;  /* 0x000000e000037945 */ /* 0x000fe60003800200 */
[----:B------:R-:W0:Y:S08]  /*30b0*/  MUFU.RCP R5, R13 ;  /* 0x0000000d00057308 */ /* 0x000e300000001000 */
        /* <DEDUP_REMOVED lines=11> */
[----:B------:R-:W-:-:S07]  /*3170*/  IMAD.MOV.U32 R8, RZ, RZ, R4 ;  /* 0x000000ffff087224 */ /* 0x000fce00078e0004 */
.L_x_64:
[----:B------:R-:W-:Y:S05]  /*3180*/  BSYNC.RECONVERGENT B3 ;  /* 0x0000000000037941 */ /* 0x000fea0003800200 */
.L_x_63:
[----:B------:R-:W0:Y:S01]  /*3190*/  LDCU UR10, c[0x0][0x3a0] ;  /* 0x00007400ff0a77ac */ /* 0x000e220008000800 */
[----:B------:R-:W1:Y:S01]  /*31a0*/  LDC.64 R4, c[0x0][0x388] ;  /* 0x0000e200ff047b82 */ /* 0x000e620000000a00 */
[----:B------:R-:W-:Y:S02]  /*31b0*/  ISETP.GE.AND P0, PT, R23, UR14, PT ;  /* 0x0000000e17007c0c */ /* 0x000fe4000bf06270 */
[----:B0-----:R-:W-:Y:S01]  /*31c0*/  MOV R13, UR10 ;  /* 0x0000000a000d7c02 */ /* 0x001fe20008000f00 */
[----:B------:R-:W0:Y:S04]  /*31d0*/  LDCU UR10, c[0x0][0x3b0] ;  /* 0x00007600ff0a77ac */ /* 0x000e280008000800 */
[----:B------:R-:W-:-:S04]  /*31e0*/  IMAD R13, R13, UR4, R28 ;  /* 0x000000040d0d7c24 */ /* 0x000fc8000f8e021c */
[----:B-1----:R-:W-:Y:S02]  /*31f0*/  IMAD.WIDE R4, R13, 0x4, R4 ;  /* 0x000000040d047825 */ /* 0x002fe400078e0204 */
[----:B------:R-:W-:-:S04]  /*3200*/  @P0 LEA R10, R22, UR13, 0x2 ;  /* 0x0000000d160a0c11 */ /* 0x000fc8000f8e10ff */
[----:B------:R-:W2:Y:S04]  /*3210*/  LDG.E.CONSTANT R5, desc[UR8][R4.64] ;  /* 0x0000000804057981 */ /* 0x000ea8000c1e9900 */
[----:B------:R-:W3:Y:S01]  /*3220*/  @P0 LDL R11, [R10] ;  /* 0x000000000a0b0983 */ /* 0x000ee20000100800 */
[----:B------:R-:W-:Y:S01]  /*3230*/  ISETP.LE.AND P2, PT, R3, UR4, PT ;  /* 0x0000000403007c0c */ /* 0x000fe2000bf43270 */
[----:B0-----:R-:W-:Y:S01]  /*3240*/  FMUL R15, R15, UR10 ;  /* 0x0000000a0f0f7c20 */ /* 0x001fe20008400000 */
[----:B------:R-:W-:-:S11]  /*3250*/  @!P0 VIADD R23, R23, 0x1 ;  /* 0x0000000117178836 */ /* 0x000fd60000000000 */
[----:B------:R-:W0:Y:S02]  /*3260*/  @P2 LDC.64 R6, c[0x0][0x3b8] ;  /* 0x0000ee00ff062b82 */ /* 0x000e240000000a00 */
[----:B0-----:R-:W-:-:S04]  /*3270*/  @P2 IMAD.WIDE R6, R13, 0x4, R6 ;  /* 0x000000040d062825 */ /* 0x001fc800078e0206 */
[----:B--2---:R-:W-:Y:S01]  /*3280*/  FFMA R9, R8, -0.0099999997764825820923, R5 ;  /* 0xbc23d70a08097823 */ /* 0x004fe20000000005 */
[----:B------:R-:W-:-:S03]  /*3290*/  @P0 VIADD R8, R22, 0x1 ;  /* 0x0000000116080836 */ /* 0x000fc60000000000 */
[----:B------:R-:W-:Y:S01]  /*32a0*/  FFMA R9, R16, R15, R9 ;  /* 0x0000000f10097223 */ /* 0x000fe20000000009 */
[----:B---3--:R-:W-:Y:S01]  /*32b0*/  @P0 FADD R24, R24, -R11 ;  /* 0x8000000b18180221 */ /* 0x008fe20000000000 */
[----:B------:R-:W-:-:S03]  /*32c0*/  @P0 ISETP.NE.AND P1, PT, R8, UR14, PT ;  /* 0x0000000e08000c0c */ /* 0x000fc6000bf25270 */
[----:B------:R-:W-:Y:S01]  /*32d0*/  FADD R24, R9, R24 ;  /* 0x0000001809187221 */ /* 0x000fe20000000000 */
[----:B------:R-:W-:Y:S01]  /*32e0*/  @P0 SEL R22, R8, RZ, P1 ;  /* 0x000000ff08160207 */ /* 0x000fe20000800000 */
[----:B------:R0:W-:Y:S02]  /*32f0*/  @P0 STL [R10], R9 ;  /* 0x000000090a000387 */ /* 0x0001e40000100800 */
[----:B------:R-:W-:Y:S01]  /*3300*/  @P2 FMUL R5, R24, UR7 ;  /* 0x0000000718052c20 */ /* 0x000fe20008400000 */
[C---:B------:R-:W-:Y:S02]  /*3310*/  @!P0 LEA R4, R22.reuse, UR13, 0x2 ;  /* 0x0000000d16048c11 */ /* 0x040fe4000f8e10ff */
[----:B------:R-:W-:Y:S02]  /*3320*/  @!P0 IADD3 R8, PT, PT, R22, 0x1, RZ ;  /* 0x0000000116088810 */ /* 0x000fe40007ffe0ff */
[----:B------:R0:W-:Y:S02]  /*3330*/  @P2 STG.E desc[UR8][R6.64], R5 ;  /* 0x0000000506002986 */ /* 0x0001e4000c101908 */
[----:B------:R-:W-:-:S02]  /*3340*/  @!P0 ISETP.NE.AND P1, PT, R8, UR14, PT ;  /* 0x0000000e08008c0c */ /* 0x000fc4000bf25270 */
[----:B------:R0:W-:Y:S02]  /*3350*/  @!P0 STL [R4], R9 ;  /* 0x0000000904008387 */ /* 0x0001e40000100800 */
[----:B------:R-:W-:-:S09]  /*3360*/  @!P0 SEL R22, R8, RZ, P1 ;  /* 0x000000ff08168207 */ /* 0x000fd20000800000 */
.L_x_9:
[----:B------:R-:W-:Y:S05]  /*3370*/  BSYNC.RECONVERGENT B2 ;  /* 0x0000000000027941 */ /* 0x000fea0003800200 */
.L_x_8:
[----:B------:R-:W1:Y:S01]  /*3380*/  LDCU UR10, c[0x0][0x3a4] ;  /* 0x00007480ff0a77ac */ /* 0x000e620008000800 */
[----:B------:R-:W-:-:S04]  /*3390*/  UIADD3 UR4, UPT, UPT, UR4, 0x1, URZ ;  /* 0x0000000104047890 */ /* 0x000fc8000fffe0ff */
[----:B-1----:R-:W-:-:S09]  /*33a0*/  UISETP.NE.AND UP0, UPT, UR4, UR10, UPT ;  /* 0x0000000a0400728c */ /* 0x002fd2000bf05270 */
[----:B------:R-:W-:Y:S05]  /*33b0*/  BRA.U !UP0, `(.L_x_4) ;  /* 0x00000029086c7547 */ /* 0x000fea000b800000 */
[----:B------:R-:W-:Y:S01]  /*33c0*/  IADD3 R25, PT, PT, R25, 0x1, RZ ;  /* 0x0000000119197810 */ /* 0x000fe20007ffe0ff */
[----:B------:R-:W-:Y:S06]  /*33d0*/  BRA `(.L_x_65) ;  /* 0xffffffd400bc7947 */ /* 0x000fec000383ffff */
.L_x_5:
[----:B------:R-:W-:Y:S01]  /*33e0*/  IADD3 R19, PT, PT, -R26, 0x2, RZ ;  /* 0x000000021a137810 */ /* 0x000fe20007ffe1ff */
[----:B------:R-:W-:Y:S01]  /*33f0*/  IMAD.MOV.U32 R18, RZ, RZ, RZ ;  /* 0x000000ffff127224 */ /* 0x000fe200078e00ff */
[----:B------:R-:W-:Y:S02]  /*3400*/  CS2R R16, SRZ ;  /* 0x0000000000107805 */ /* 0x000fe4000001ff00 */
[----:B------:R-:W-:Y:S02]  /*3410*/  CS2R R14, SRZ ;  /* 0x00000000000e7805 */ /* 0x000fe4000001ff00 */
[----:B------:R-:W-:Y:S01]  /*3420*/  CS2R R12, SRZ ;  /* 0x00000000000c7805 */ /* 0x000fe2000001ff00 */
[----:B------:R-:W-:-:S06]  /*3430*/  UMOV UR4, URZ ;  /* 0x000000ff00047c82 */ /* 0x000fcc0008000000 */
.L_x_127:
        /* <DEDUP_REMOVED lines=42> */
.L_x_67:
[----:B------:R-:W-:Y:S05]  /*36e0*/  BSYNC.RECONVERGENT B0 ;  /* 0x0000000000007941 */ /* 0x000fea0003800200 */
.L_x_66:
[----:B------:R-:W-:Y:S01]  /*36f0*/  VIADD R0, R26, 0xffffffff ;  /* 0xffffffff1a007836 */ /* 0x000fe20000000000 */
[----:B------:R-:W-:Y:S04]  /*3700*/  BSSY.RECONVERGENT B2, `(.L_x_68) ;  /* 0x0000261000027945 */ /* 0x000fe80003800200 */
[----:B------:R-:W-:-:S13]  /*3710*/  ISETP.LE.AND P0, PT, R0, UR4, PT ;  /* 0x0000000400007c0c */ /* 0x000fda000bf03270 */
[----:B------:R-:W-:Y:S05]  /*3720*/  @!P0 BRA `(.L_x_69) ;  /* 0x0000002400788947 */ /* 0x000fea0003800000 */
[----:B------:R-:W2:Y:S01]  /*3730*/  MUFU.RCP R2, R15 ;  /* 0x0000000f00027308 */ /* 0x000ea20000001000 */
[----:B------:R-:W-:Y:S01]  /*3740*/  BSSY.RECONVERGENT B3, `(.L_x_70) ;  /* 0x000000f000037945 */ /* 0x000fe20003800200 */
[----:B------:R-:W-:Y:S01]  /*3750*/  FSETP.NEU.AND P5, PT, R15, RZ, PT ;  /* 0x000000ff0f00720b */ /* 0x000fe20003fad000 */
[----:B------:R-:W-:Y:S01]  /*3760*/  FMUL R9, R18, UR6 ;  /* 0x0000000612097c20 */ /* 0x000fe20008400000 */
[----:B------:R-:W-:-:S04]  /*3770*/  FMUL R10, R17, UR7 ;  /* 0x00000007110a7c20 */ /* 0x000fc80008400000 */
[----:B------:R-:W0:Y:S01]  /*3780*/  FCHK P0, R14, R15 ;  /* 0x0000000f0e007302 */ /* 0x000e220000000000 */
[----:B--2---:R-:W-:-:S04]  /*3790*/  FFMA R5, -R15, R2, 1 ;  /* 0x3f8000000f057423 */ /* 0x004fc80000000102 */
[----:B------:R-:W-:-:S04]  /*37a0*/  FFMA R5, R2, R5, R2 ;  /* 0x0000000502057223 */ /* 0x000fc80000000002 */
[----:B------:R-:W-:-:S04]  /*37b0*/  FFMA R2, R14, R5, RZ ;  /* 0x000000050e027223 */ /* 0x000fc800000000ff */
[----:B------:R-:W-:-:S04]  /*37c0*/  FFMA R4, -R15, R2, R14 ;  /* 0x000000020f047223 */ /* 0x000fc8000000010e */
[----:B------:R-:W-:Y:S01]  /*37d0*/  FFMA R4, R5, R4, R2 ;  /* 0x0000000405047223 */ /* 0x000fe20000000002 */
[----:B0-----:R-:W-:Y:S06]  /*37e0*/  @!P0 BRA `(.L_x_71) ;  /* 0x0000000000108947 */ /* 0x001fec0003800000 */
[----:B------:R-:W-:Y:S01]  /*37f0*/  MOV R5, R14 ;  /* 0x0000000e00057202 */ /* 0x000fe20000000f00 */
[----:B------:R-:W-:Y:S01]  /*3800*/  IMAD.MOV.U32 R4, RZ, RZ, R15 ;  /* 0x000000ffff047224 */ /* 0x000fe200078e000f */
[----:B------:R-:W-:-:S07]  /*3810*/  MOV R30, 0x3830 ;  /* 0x00003830001e7802 */ /* 0x000fce0000000f00 */
[----:B------:R-:W-:Y:S05]  /*3820*/  CALL.REL.NOINC `($__internal_1_$__cuda_sm3x_div_rn_noftz_f32_slowpath) ;  /* 0x0000002c00707944 */ /* 0x000fea0003c00000 */
.L_x_71:
[----:B------:R-:W-:Y:S05]  /*3830*/  BSYNC.RECONVERGENT B3 ;  /* 0x0000000000037941 */ /* 0x000fea0003800200 */
.L_x_70:
[----:B------:R-:W0:Y:S01]  /*3840*/  MUFU.RCP R5, R16 ;  /* 0x0000001000057308 */ /* 0x000e220000001000 */
[----:B------:R-:W-:Y:S01]  /*3850*/  BSSY.RECONVERGENT B3, `(.L_x_72) ;  /* 0x000000f000037945 */ /* 0x000fe20003800200 */
[----:B------:R-:W-:-:S06]  /*3860*/  FSETP.NEU.AND P4, PT, R16, RZ, PT ;  /* 0x000000ff1000720b */ /* 0x000fcc0003f8d000 */
[----:B------:R-:W1:Y:S01]  /*3870*/  FCHK P0, R13, R16 ;  /* 0x000000100d007302 */ /* 0x000e620000000000 */
[----:B0-----:R-:W-:-:S04]  /*3880*/  FFMA R2, -R16, R5, 1 ;  /* 0x3f80000010027423 */ /* 0x001fc80000000105 */
[----:B------:R-:W-:-:S04]  /*3890*/  FFMA R2, R5, R2, R5 ;  /* 0x0000000205027223 */ /* 0x000fc80000000005 */
[----:B------:R-:W-:-:S04]  /*38a0*/  FFMA R5, R13, R2, RZ ;  /* 0x000000020d057223 */ /* 0x000fc800000000ff */
[----:B------:R-:W-:-:S04]  /*38b0*/  FFMA R6, -R16, R5, R13 ;  /* 0x0000000510067223 */ /* 0x000fc8000000010d */
[----:B------:R-:W-:Y:S01]  /*38c0*/  FFMA R7, R2, R6, R5 ;  /* 0x0000000602077223 */ /* 0x000fe20000000005 */
[----:B------:R-:W-:Y:S01]  /*38d0*/  FSEL R2, R4, R9, P5 ;  /* 0x0000000904027208 */ /* 0x000fe20002800000 */
[----:B-1----:R-:W-:Y:S06]  /*38e0*/  @!P0 BRA `(.L_x_73) ;  /* 0x0000000000148947 */ /* 0x002fec0003800000 */
[----:B------:R-:W-:Y:S01]  /*38f0*/  MOV R5, R13 ;  /* 0x0000000d00057202 */ /* 0x000fe20000000f00 */
[----:B------:R-:W-:Y:S01]  /*3900*/  IMAD.MOV.U32 R4, RZ, RZ, R16 ;  /* 0x000000ffff047224 */ /* 0x000fe200078e0010 */
[----:B------:R-:W-:-:S07]  /*3910*/  MOV R30, 0x3930 ;  /* 0x00003930001e7802 */ /* 0x000fce0000000f00 */
[----:B------:R-:W-:Y:S05]  /*3920*/  CALL.REL.NOINC `($__internal_1_$__cuda_sm3x_div_rn_noftz_f32_slowpath) ;  /* 0x0000002c00307944 */ /* 0x000fea0003c00000 */
[----:B------:R-:W-:-:S07]  /*3930*/  MOV R7, R4 ;  /* 0x0000000400077202 */ /* 0x000fce0000000f00 */
.L_x_73:
[----:B------:R-:W-:Y:S05]  /*3940*/  BSYNC.RECONVERGENT B3 ;  /* 0x0000000000037941 */ /* 0x000fea0003800200 */
.L_x_72:
        /* <DEDUP_REMOVED lines=16> */
.L_x_75:
[----:B------:R-:W-:Y:S05]  /*3a50*/  BSYNC.RECONVERGENT B3 ;  /* 0x0000000000037941 */ /* 0x000fea0003800200 */
.L_x_74:
        /* <DEDUP_REMOVED lines=17> */
.L_x_77:
[----:B------:R-:W-:Y:S05]  /*3b70*/  BSYNC.RECONVERGENT B3 ;  /* 0x0000000000037941 */ /* 0x000fea0003800200 */
.L_x_76:
[----:B------:R-:W-:Y:S01]  /*3b80*/  FSEL R9, R9, 1, P4 ;  /* 0x3f80000009097808 */ /* 0x000fe20002000000 */
[----:B------:R-:W-:Y:S01]  /*3b90*/  FMUL R8, R21, R2 ;  /* 0x0000000215087220 */ /* 0x000fe20000400000 */
[----:B------:R-:W-:Y:S01]  /*3ba0*/  FSETP.GEU.AND P0, PT, R7, R10, PT ;  /* 0x0000000a0700720b */ /* 0x000fe20003f0e000 */
[----:B------:R-:W-:Y:S01]  /*3bb0*/  BSSY.RECONVERGENT B5, `(.L_x_78) ;  /* 0x0000140000057945 */ /* 0x000fe20003800200 */
[----:B------:R-:W-:Y:S01]  /*3bc0*/  LEA R10, R12, UR15, 0x2 ;  /* 0x0000000f0c0a7c11 */ /* 0x000fe2000f8e10ff */
[----:B------:R-:W-:Y:S01]  /*3bd0*/  FMUL R8, R9, R8 ;  /* 0x0000000809087220 */ /* 0x000fe20000400000 */
[----:B------:R-:W-:Y:S01]  /*3be0*/  IADD3 R0, PT, PT, -R0, UR4, RZ ;  /* 0x0000000400007c10 */ /* 0x000fe2000fffe1ff */
[----:B------:R-:W-:Y:S02]  /*3bf0*/  VIADD R12, R12, 0x1 ;  /* 0x000000010c0c7836 */ /* 0x000fe40000000000 */
[----:B------:R-:W-:Y:S02]  /*3c00*/  HFMA2 R11, -RZ, RZ, 0, 0 ;  /* 0x00000000ff0b7431 */ /* 0x000fe400000001ff */
[C---:B------:R-:W-:Y:S01]  /*3c10*/  FADD R4, R8.reuse, -3 ;  /* 0xc040000008047421 */ /* 0x040fe20000000000 */
[----:B------:R-:W-:Y:S01]  /*3c20*/  FADD R5, R8, 3 ;  /* 0x4040000008057421 */ /* 0x000fe20000000000 */
[----:B------:R0:W-:Y:S01]  /*3c30*/  STL [R10], R21 ;  /* 0x000000150a007387 */ /* 0x0001e20000100800 */
[----:B------:R-:W-:-:S03]  /*3c40*/  ISETP.GE.AND P1, PT, R0, RZ, PT ;  /* 0x000000ff0000720c */ /* 0x000fc60003f26270 */
[----:B------:R-:W-:Y:S01]  /*3c50*/  FSEL R4, |R4|, R5, !P0 ;  /* 0x0000000504047208 */ /* 0x000fe20004000200 */
[----:B------:R0:W-:Y:S03]  /*3c60*/  STL [R10+0x320], R2 ;  /* 0x000320020a007387 */ /* 0x0001e60000100800 */
        /* <DEDUP_REMOVED lines=9> */
[----:B------:R-:W-:-:S04]  /*3d00*/  VIMNMX R7, PT, PT, R7, 0xc8, PT ;  /* 0x000000c807077848 */ /* 0x000fc80003fe0100 */
[----:B------:R-:W-:Y:S01]  /*3d10*/  ISETP.GT.U32.AND P4, PT, R7, UR4, PT ;  /* 0x0000000407007c0c */ /* 0x000fe2000bf84070 */
[----:B0-----:R-:W-:-:S12]  /*3d20*/  @!P1 BRA `(.L_x_79) ;  /* 0x0000001000a09947 */ /* 0x001fd80003800000 */
[----:B------:R-:W-:Y:S01]  /*3d30*/  UIADD3 UR10, UPT, UPT, UR4, 0x1, URZ ;  /* 0x00000001040a7890 */ /* 0x000fe2000fffe0ff */
[C---:B------:R-:W-:Y:S01]  /*3d40*/  ISETP.NE.AND P0, PT, R12.reuse, RZ, PT ;  /* 0x000000ff0c00720c */ /* 0x040fe20003f05270 */
[----:B------:R-:W-:Y:S01]  /*3d50*/  BSSY.RECONVERGENT B4, `(.L_x_80) ;  /* 0x00000ad000047945 */ /* 0x000fe20003800200 */
[----:B------:R-:W-:Y:S02]  /*3d60*/  IADD3 R0, PT, PT, R12, -0x1, RZ ;  /* 0xffffffff0c007810 */ /* 0x000fe40007ffe0ff */
[----:B------:R-:W-:Y:S01]  /*3d70*/  CS2R R10, SRZ ;  /* 0x00000000000a7805 */ /* 0x000fe2000001ff00 */
[----:B------:R-:W-:Y:S01]  /*3d80*/  IMAD.U32 R2, RZ, RZ, UR10 ;  /* 0x0000000aff027e24 */ /* 0x000fe2000f8e00ff */
[----:B------:R-:W-:-:S04]  /*3d90*/  SEL R0, R0, 0xc7, P0 ;  /* 0x000000c700007807 */ /* 0x000fc80000000000 */
[----:B------:R-:W-:-:S04]  /*3da0*/  SEL R2, R2, R7, P4 ;  /* 0x0000000702027207 */ /* 0x000fc80002000000 */
[----:B------:R-:W-:-:S04]  /*3db0*/  VIMNMX R2, PT, PT, R2, R19, PT ;  /* 0x0000001302027248 */ /* 0x000fc80003fe0100 */
[C---:B------:R-:W-:Y:S02]  /*3dc0*/  ISETP.GE.AND P1, PT, R2.reuse, 0x4, PT ;  /* 0x000000040200780c */ /* 0x040fe40003f26270 */
[----:B------:R-:W-:-:S11]  /*3dd0*/  VIMNMX R2, PT, PT, R2, 0x1, !PT ;  /* 0x0000000102027848 */ /* 0x000fd60007fe0100 */
[----:B------:R-:W-:Y:S05]  /*3de0*/  @!P1 BRA `(.L_x_81) ;  /* 0x00000008008c9947 */ /* 0x000fea0003800000 */
[----:B------:R-:W-:Y:S01]  /*3df0*/  BSSY.RECONVERGENT B3, `(.L_x_82) ;  /* 0x00000a1000037945 */ /* 0x000fe20003800200 */
[----:B------:R-:W-:-:S07]  /*3e00*/  CS2R R10, SRZ ;  /* 0x00000000000a7805 */ /* 0x000fce000001ff00 */
.L_x_99:
        /* <DEDUP_REMOVED lines=18> */
[----:B------:R-:W2:Y:S01]  /*3f30*/  LDG.E.CONSTANT R5, desc[UR8][R4.64] ;  /* 0x0000000804057981 */ /* 0x000ea2000c1e9900 */
[----:B------:R-:W-:Y:S01]  /*3f40*/  FMUL R22, R6, R23 ;  /* 0x0000001706167220 */ /* 0x000fe20000400000 */
[----:B------:R-:W-:Y:S03]  /*3f50*/  BSSY.RECONVERGENT B7, `(.L_x_85) ;  /* 0x000000c000077945 */ /* 0x000fe60003800200 */
        /* <DEDUP_REMOVED lines=8> */
[----:B------:R-:W-:Y:S01]  /*3fe0*/  IMAD.MOV.U32 R4, RZ, RZ, R22 ;  /* 0x000000ffff047224 */ /* 0x000fe200078e0016 */
[----:B------:R-:W-:-:S07]  /*3ff0*/  MOV R30, 0x4010 ;  /* 0x00004010001e7802 */ /* 0x000fce0000000f00 */
[----:B------:R-:W-:Y:S05]  /*4000*/  CALL.REL.NOINC `($__internal_1_$__cuda_sm3x_div_rn_noftz_f32_slowpath) ;  /* 0x0000002400787944 */ /* 0x000fea0003c00000 */
.L_x_86:
[----:B------:R-:W-:Y:S05]  /*4010*/  BSYNC.RECONVERGENT B7 ;  /* 0x0000000000077941 */ /* 0x000fea0003800200 */
.L_x_85:
[----:B------:R-:W-:-:S07]  /*4020*/  FADD R11, R11, R4 ;  /* 0x000000040b0b7221 */ /* 0x000fce0000000000 */
.L_x_84:
[----:B------:R-:W-:Y:S05]  /*4030*/  BSYNC.RECONVERGENT B6 ;  /* 0x0000000000067941 */ /* 0x000fea0003800200 */
.L_x_83:
[C---:B------:R-:W-:Y:S02]  /*4040*/  ISETP.NE.AND P0, PT, R0.reuse, RZ, PT ;  /* 0x000000ff0000720c */ /* 0x040fe40003f05270 */
[----:B------:R-:W-:-:S04]  /*4050*/  IADD3 R0, PT, PT, R0, -0x1, RZ ;  /* 0xffffffff00007810 */ /* 0x000fc80007ffe0ff */
        /* <DEDUP_REMOVED lines=16> */
[----:B------:R-:W-:-:S05]  /*4160*/  LOP3.LUT R20, RZ, R10, RZ, 0x33, !PT ;  /* 0x0000000aff147212 */ /* 0x000fca00078e33ff */
[----:B------:R-:W-:-:S04]  /*4170*/  VIADD R21, R20, UR4 ;  /* 0x0000000414157c36 */ /* 0x000fc80008000000 */
        /* <DEDUP_REMOVED lines=13> */
[----:B------:R-:W-:Y:S02]  /*4250*/  MOV R4, R22 ;  /* 0x0000001600047202 */ /* 0x000fe40000000f00 */
[----:B------:R-:W-:-:S07]  /*4260*/  MOV R30, 0x4280 ;  /* 0x00004280001e7802 */ /* 0x000fce0000000f00 */
[----:B------:R-:W-:Y:S05]  /*4270*/  CALL.REL.NOINC `($__internal_1_$__cuda_sm3x_div_rn_noftz_f32_slowpath) ;  /* 0x0000002000dc7944 */ /* 0x000fea0003c00000 */
.L_x_90:
[----:B------:R-:W-:Y:S05]  /*4280*/  BSYNC.RECONVERGENT B7 ;  /* 0x0000000000077941 */ /* 0x000fea0003800200 */
.L_x_89:
[----:B------:R-:W-:-:S07]  /*4290*/  FADD R11, R11, R4 ;  /* 0x000000040b0b7221 */ /* 0x000fce0000000000 */
.L_x_88:
[----:B------:R-:W-:Y:S05]  /*42a0*/  BSYNC.RECONVERGENT B6 ;  /* 0x0000000000067941 */ /* 0x000fea0003800200 */
.L_x_87:
        /* <DEDUP_REMOVED lines=18> */
[----:B------:R-:W-:-:S05]  /*43d0*/  IMAD.U32 R21, RZ, RZ, UR4 ;  /* 0x00000004ff157e24 */ /* 0x000fca000f8e00ff */
[----:B------:R-:W-:-:S05]  /*43e0*/  IADD3 R21, PT, PT, R21, -0x2, -R10 ;  /* 0xfffffffe15157810 */ /* 0x000fca0007ffe80a */
        /* <DEDUP_REMOVED lines=16> */
.L_x_94:
[----:B------:R-:W-:Y:S05]  /*44f0*/  BSYNC.RECONVERGENT B7 ;  /* 0x0000000000077941 */ /* 0x000fea0003800200 */
.L_x_93:
[----:B------:R-:W-:-:S07]  /*4500*/  FADD R11, R11, R4 ;  /* 0x000000040b0b7221 */ /* 0x000fce0000000000 */
.L_x_92:
[----:B------:R-:W-:Y:S05]  /*4510*/  BSYNC.RECONVERGENT B6 ;  /* 0x0000000000067941 */ /* 0x000fea0003800200 */
.L_x_91:
        /* <DEDUP_REMOVED lines=14> */
[C---:B------:R-:W-:Y:S01]  /*4600*/  ISETP.NE.AND P1, PT, R0.reuse, RZ, PT ;  /* 0x000000ff0000720c */ /* 0x040fe20003f25270 */
[----:B------:R-:W-:Y:S01]  /*4610*/  VIADD R0, R0, 0xffffffff ;  /* 0xffffffff00007836 */ /* 0x000fe20000000000 */
[----:B------:R-:W-:-:S04]  /*4620*/  FSETP.EQ.OR P0, PT, R6, RZ, !P0 ;  /* 0x000000ff0600720b */ /* 0x000fc80004702400 */
[----:B------:R-:W-:-:S09]  /*4630*/  SEL R0, R0, 0xc7, P1 ;  /* 0x000000c700007807 */ /* 0x000fd20000800000 */
[----:B------:R-:W-:Y:S05]  /*4640*/  @P0 BRA `(.L_x_96) ;  /* 0x0000000000580947 */ /* 0x000fea0003800000 */
[----:B------:R-:W0:Y:S01]  /*4650*/  LDC.64 R4, c[0x0][0x388] ;  /* 0x0000e200ff047b82 */ /* 0x000e220000000a00 */
[----:B------:R-:W1:Y:S01]  /*4660*/  LDCU UR10, c[0x0][0x3a0] ;  /* 0x00007400ff0a77ac */ /* 0x000e620008000800 */
[----:B------:R-:W-:-:S04]  /*4670*/  MOV R21, UR4 ;  /* 0x0000000400157c02 */ /* 0x000fc80008000f00 */
        /* <DEDUP_REMOVED lines=17> */
.L_x_98:
[----:B------:R-:W-:Y:S05]  /*4790*/  BSYNC.RECONVERGENT B7 ;  /* 0x0000000000077941 */ /* 0x000fea0003800200 */
.L_x_97:
[----:B------:R-:W-:-:S07]  /*47a0*/  FADD R11, R11, R4 ;  /* 0x000000040b0b7221 */ /* 0x000fce0000000000 */
.L_x_96:
[----:B------:R-:W-:Y:S05]  /*47b0*/  BSYNC.RECONVERGENT B6 ;  /* 0x0000000000067941 */ /* 0x000fea0003800200 */
.L_x_95:
[----:B------:R-:W-:Y:S01]  /*47c0*/  VIADD R10, R10, 0x4 ;  /* 0x000000040a0a7836 */ /* 0x000fe20000000000 */
[----:B------:R-:W-:-:S04]  /*47d0*/  LOP3.LUT R5, R2, 0x7ffffffc, RZ, 0xc0, !PT ;  /* 0x7ffffffc02057812 */ /* 0x000fc800078ec0ff */
[----:B------:R-:W-:-:S13]  /*47e0*/  ISETP.NE.AND P0, PT, R10, R5, PT ;  /* 0x000000050a00720c */ /* 0x000fda0003f05270 */
[----:B------:R-:W-:Y:S05]  /*47f0*/  @P0 BRA `(.L_x_99) ;  /* 0xfffffff400840947 */ /* 0x000fea000383ffff */
[----:B------:R-:W-:Y:S05]  /*4800*/  BSYNC.RECONVERGENT B3 ;  /* 0x0000000000037941 */ /* 0x000fea0003800200 */
.L_x_82:
[----:B------:R-:W-:-:S07]  /*4810*/  MOV R10, R5 ;  /* 0x00000005000a7202 */ /* 0x000fce0000000f00 */
.L_x_81:
[----:B------:R-:W-:Y:S05]  /*4820*/  BSYNC.RECONVERGENT B4 ;  /* 0x0000000000047941 */ /* 0x000fea0003800200 */
.L_x_80:
        /* <DEDUP_REMOVED lines=37> */
.L_x_105:
[----:B------:R-:W-:Y:S05]  /*4a80*/  BSYNC.RECONVERGENT B6 ;  /* 0x0000000000067941 */ /* 0x000fea0003800200 */
.L_x_104:
[----:B------:R-:W-:-:S07]  /*4a90*/  FADD R11, R11, R4 ;  /* 0x000000040b0b7221 */ /* 0x000fce0000000000 */
.L_x_103:
[----:B------:R-:W-:Y:S05]  /*4aa0*/  BSYNC.RECONVERGENT B4 ;  /* 0x0000000000047941 */ /* 0x000fea0003800200 */
.L_x_102:
        /* <DEDUP_REMOVED lines=36> */
.L_x_109:
[----:B------:R-:W-:Y:S05]  /*4cf0*/  BSYNC.RECONVERGENT B6 ;  /* 0x0000000000067941 */ /* 0x000fea0003800200 */
.L_x_108:
[----:B------:R-:W-:-:S07]  /*4d00*/  FADD R11, R11, R4 ;  /* 0x000000040b0b7221 */ /* 0x000fce0000000000 */
.L_x_107:
[----:B------:R-:W-:Y:S05]  /*4d10*/  BSYNC.RECONVERGENT B4 ;  /* 0x0000000000047941 */ /* 0x000fea0003800200 */
.L_x_106:
[C---:B------:R-:W-:Y:S01]  /*4d20*/  ISETP.NE.AND P0, PT, R0.reuse, RZ, PT ;  /* 0x000000ff0000720c */ /* 0x040fe20003f05270 */
[----:B------:R-:W-:Y:S01]  /*4d30*/  VIADD R0, R0, 0xffffffff ;  /* 0xffffffff00007836 */ /* 0x000fe20000000000 */
[----:B------:R-:W-:-:S04]  /*4d40*/  IADD3 R10, PT, PT, R10, 0x2, RZ ;  /* 0x000000020a0a7810 */ /* 0x000fc80007ffe0ff */
[----:B------:R-:W-:-:S07]  /*4d50*/  SEL R0, R0, 0xc7, P0 ;  /* 0x000000c700007807 */ /* 0x000fce0000000000 */
.L_x_101:
[----:B------:R-:W-:Y:S05]  /*4d60*/  BSYNC.RECONVERGENT B3 ;  /* 0x0000000000037941 */ /* 0x000fea0003800200 */
.L_x_100:
        /* <DEDUP_REMOVED lines=34> */
.L_x_111:
[----:B------:R-:W-:Y:S05]  /*4f90*/  BSYNC.RECONVERGENT B3 ;  /* 0x0000000000037941 */ /* 0x000fea0003800200 */
.L_x_110:
[----:B------:R-:W-:-:S07]  /*4fa0*/  FADD R11, R11, R0 ;  /* 0x000000000b0b7221 */ /* 0x000fce0000000000 */
.L_x_79:
[----:B------:R-:W-:Y:S05]  /*4fb0*/  BSYNC.RECONVERGENT B5 ;  /* 0x0000000000057941 */ /* 0x000fea0003800200 */
.L_x_78:
[----:B------:R-:W-:Y:S01]  /*4fc0*/  IMAD.U32 R0, RZ, RZ, UR4 ;  /* 0x00000004ff007e24 */ /* 0x000fe2000f8e00ff */
[----:B------:R-:W-:Y:S01]  /*4fd0*/  MOV R2, UR4 ;  /* 0x0000000400027c02 */ /* 0x000fe20008000f00 */
[----:B------:R-:W-:Y:S03]  /*4fe0*/  BSSY.RECONVERGENT B0, `(.L_x_112) ;  /* 0x000009c000007945 */ /* 0x000fe60003800200 */
[----:B------:R-:W-:Y:S02]  /*4ff0*/  IADD3 R0, PT, PT, R0, -UR14, -R27 ;  /* 0x8000000e00007c10 */ /* 0x000fe4000fffe81b */
[----:B------:R-:W-:-:S03]  /*5000*/  IADD3 R2, PT, PT, R2, 0x1, RZ ;  /* 0x0000000102027810 */ /* 0x000fc60007ffe0ff */
[----:B------:R-:W-:Y:S01]  /*5010*/  VIADD R0, R0, 0x2 ;  /* 0x0000000200007836 */ /* 0x000fe20000000000 */
[----:B------:R-:W-:-:S04]  /*5020*/  SEL R5, R2, R7, P4 ;  /* 0x0000000702057207 */ /* 0x000fc80002000000 */
[----:B------:R-:W-:-:S13]  /*5030*/  ISETP.GE.AND P0, PT, R0, R5, PT ;  /* 0x000000050000720c */ /* 0x000fda0003f06270 */
[----:B------:R-:W-:Y:S05]  /*5040*/  @P0 BRA `(.L_x_113) ;  /* 0x0000000800540947 */ /* 0x000fea0003800000 */
[-C--:B------:R-:W-:Y:S01]  /*5050*/  VIMNMX R0, PT, PT, R0, R5.reuse, PT ;  /* 0x0000000500007248 */ /* 0x080fe20003fe0100 */
[----:B------:R-:W-:Y:S01]  /*5060*/  IMAD.U32 R21, RZ, RZ, UR4 ;  /* 0x00000004ff157e24 */ /* 0x000fe2000f8e00ff */
[C---:B------:R-:W-:Y:S01]  /*5070*/  IADD3 R25, PT, PT, R2.reuse, -R5, RZ ;  /* 0x8000000502197210 */ /* 0x040fe20007ffe0ff */
[----:B------:R-:W-:Y:S01]  /*5080*/  ULOP3.LUT UR10, URZ, UR4, URZ, 0x33, !UPT ;  /* 0x00000004ff0a7292 */ /* 0x000fe2000f8e33ff */
[----:B------:R-:W-:Y:S01]  /*5090*/  IADD3 R0, PT, PT, R2, -R0, RZ ;  /* 0x8000000002007210 */ /* 0x000fe20007ffe0ff */
[----:B------:R-:W-:Y:S01]  /*50a0*/  BSSY.RECONVERGENT B1, `(.L_x_114) ;  /* 0x0000043000017945 */ /* 0x000fe20003800200 */
[----:B------:R-:W-:Y:S02]  /*50b0*/  IMAD.MOV.U32 R32, RZ, RZ, RZ ;  /* 0x000000ffff207224 */ /* 0x000fe400078e00ff */
[----:B------:R-:W-:-:S04]  /*50c0*/  VIADDMNMX R0, R25, 0x1, R0, !PT ;  /* 0x0000000119007846 */ /* 0x000fc80007800100 */
[----:B------:R-:W-:-:S04]  /*50d0*/  IADD3 R0, PT, PT, R5, R0, RZ ;  /* 0x0000000005007210 */ /* 0x000fc80007ffe0ff */
[C---:B------:R-:W-:Y:S02]  /*50e0*/  IADD3 R4, PT, PT, R0.reuse, -0x2, -R21 ;  /* 0xfffffffe00047810 */ /* 0x040fe40007ffe815 */
[----:B------:R-:W-:Y:S02]  /*50f0*/  IADD3 R2, PT, PT, R0, UR10, RZ ;  /* 0x0000000a00027c10 */ /* 0x000fe4000fffe0ff */
[----:B------:R-:W-:Y:S02]  /*5100*/  ISETP.GE.U32.AND P0, PT, R4, 0xf, PT ;  /* 0x0000000f0400780c */ /* 0x000fe40003f06070 */
[----:B------:R-:W-:-:S11]  /*5110*/  LOP3.LUT P1, R6, R2, 0xf, RZ, 0xc0, !PT ;  /* 0x0000000f02067812 */ /* 0x000fd6000782c0ff */
[----:B------:R-:W-:Y:S05]  /*5120*/  @!P0 BRA `(.L_x_115) ;  /* 0x0000000000e88947 */ /* 0x000fea0003800000 */
[----:B------:R-:W-:Y:S01]  /*5130*/  HFMA2 R10, -RZ, RZ, 0, 0 ;  /* 0x00000000ff0a7431 */ /* 0x000fe200000001ff */
[----:B------:R-:W-:-:S07]  /*5140*/  MOV R32, RZ ;  /* 0x000000ff00207202 */ /* 0x000fce0000000f00 */
.L_x_116:
[----:B------:R-:W0:Y:S08]  /*5150*/  LDC R35, c[0x0][0x3a0] ;  /* 0x0000e800ff237b82 */ /* 0x000e300000000800 */
[----:B------:R-:W1:Y:S01]  /*5160*/  LDC.64 R20, c[0x0][0x388] ;  /* 0x0000e200ff147b82 */ /* 0x000e620000000a00 */
[----:B0-----:R-:W-:-:S04]  /*5170*/  IMAD R5, R25, R35, R28 ;  /* 0x0000002319057224 */ /* 0x001fc800078e021c */
[----:B-1----:R-:W-:-:S05]  /*5180*/  IMAD.WIDE R20, R5, 0x4, R20 ;  /* 0x0000000405147825 */ /* 0x002fca00078e0214 */
[----:B------:R0:W2:Y:S01]  /*5190*/  LDG.E.CONSTANT R37, desc[UR8][R20.64] ;  /* 0x0000000814257981 */ /* 0x0000a2000c1e9900 */
[----:B------:R-:W-:-:S05]  /*51a0*/  IMAD.WIDE R4, R35, 0x4, R20 ;  /* 0x0000000423047825 */ /* 0x000fca00078e0214 */
[----:B------:R-:W3:Y:S01]  /*51b0*/  LDG.E.CONSTANT R31, desc[UR8][R4.64] ;  /* 0x00000008041f7981 */ /* 0x000ee2000c1e9900 */
[----:B0-----:R-:W-:-:S05]  /*51c0*/  IMAD.WIDE R20, R35, 0x4, R4 ;  /* 0x0000000423147825 */ /* 0x001fca00078e0204 */
[----:B------:R-:W4:Y:S01]  /*51d0*/  LDG.E.CONSTANT R30, desc[UR8][R20.64] ;  /* 0x00000008141e7981 */ /* 0x000f22000c1e9900 */
[----:B------:R-:W-:-:S05]  /*51e0*/  IMAD.WIDE R22, R35, 0x4, R20 ;  /* 0x0000000423167825 */ /* 0x000fca00078e0214 */
[----:B------:R0:W5:Y:S02]  /*51f0*/  LDG.E.CONSTANT R24, desc[UR8][R22.64] ;  /* 0x0000000816187981 */ /* 0x000164000c1e9900 */
[----:B0-----:R-:W-:-:S05]  /*5200*/  IMAD.WIDE R22, R35, 0x4, R22 ;  /* 0x0000000423167825 */ /* 0x001fca00078e0216 */
[----:B------:R0:W5:Y:S02]  /*5210*/  LDG.E.CONSTANT R29, desc[UR8][R22.64] ;  /* 0x00000008161d7981 */ /* 0x000164000c1e9900 */
[----:B0-----:R-:W-:-:S05]  /*5220*/  IMAD.WIDE R22, R35, 0x4, R22 ;  /* 0x0000000423167825 */ /* 0x001fca00078e0216 */
[----:B------:R-:W5:Y:S01]  /*5230*/  LDG.E.CONSTANT R0, desc[UR8][R22.64] ;  /* 0x0000000816007981 */ /* 0x000f62000c1e9900 */
[----:B------:R-:W-:-:S05]  /*5240*/  IMAD.WIDE R4, R35, 0x4, R22 ;  /* 0x0000000423047825 */ /* 0x000fca00078e0216 */
[----:B------:R0:W5:Y:S01]  /*5250*/  LDG.E.CONSTANT R34, desc[UR8][R4.64] ;  /* 0x0000000804227981 */ /* 0x000162000c1e9900 */
[----:B------:R-:W-:-:S05]  /*5260*/  IMAD.WIDE R20, R35, 0x4, R4 ;  /* 0x0000000423147825 */ /* 0x000fca00078e0204 */
[----:B------:R1:W5:Y:S01]  /*5270*/  LDG.E.CONSTANT R33, desc[UR8][R20.64] ;  /* 0x0000000814217981 */ /* 0x000362000c1e9900 */
[----:B0-----:R-:W-:-:S04]  /*5280*/  IMAD.WIDE R4, R35, 0x4, R20 ;  /* 0x0000000423047825 */ /* 0x001fc800078e0214 */
[C---:B-1----:R-:W-:Y:S02]  /*5290*/  IMAD.WIDE R20, R35.reuse, 0x4, R4 ;  /* 0x0000000423147825 */ /* 0x042fe400078e0204 */
[----:B------:R-:W5:Y:S02]  /*52a0*/  LDG.E.CONSTANT R4, desc[UR8][R4.64] ;  /* 0x0000000804047981 */ /* 0x000f64000c1e9900 */
[----:B------:R-:W-:Y:S02]  /*52b0*/  IMAD.WIDE R22, R35, 0x4, R20 ;  /* 0x0000000423167825 */ /* 0x000fe400078e0214 */
[----:B------:R-:W5:Y:S02]  /*52c0*/  LDG.E.CONSTANT R36, desc[UR8][R20.64] ;  /* 0x0000000814247981 */ /* 0x000f64000c1e9900 */
[----:B--2---:R-:W-:Y:S02]  /*52d0*/  FADD R37, R37, R32 ;  /* 0x0000002025257221 */ /* 0x004fe40000000000 */
[----:B------:R0:W2:Y:S02]  /*52e0*/  LDG.E.CONSTANT R32, desc[UR8][R22.64] ;  /* 0x0000000816207981 */ /* 0x0000a4000c1e9900 */
[----:B---3--:R-:W-:Y:S01]  /*52f0*/  FADD R31, R37, R31 ;  /* 0x0000001f251f7221 */ /* 0x008fe20000000000 */
[----:B0-----:R-:W-:-:S05]  /*5300*/  IMAD.WIDE R22, R35, 0x4, R22 ;  /* 0x0000000423167825 */ /* 0x001fca00078e0216 */
[----:B------:R0:W3:Y:S01]  /*5310*/  LDG.E.CONSTANT R37, desc[UR8][R22.64] ;  /* 0x0000000816257981 */ /* 0x0000e2000c1e9900 */
[----:B----4-:R-:W-:Y:S01]  /*5320*/  FADD R21, R31, R30 ;  /* 0x0000001e1f157221 */ /* 0x010fe20000000000 */
[----:B0-----:R-:W-:-:S05]  /*5330*/  IMAD.WIDE R22, R35, 0x4, R22 ;  /* 0x0000000423167825 */ /* 0x001fca00078e0216 */
[----:B------:R5:W4:Y:S01]  /*5340*/  LDG.E.CONSTANT R5, desc[UR8][R22.64] ;  /* 0x0000000816057981 */ /* 0x000b22000c1e9900 */
[----:B------:R-:W-:-:S04]  /*5350*/  IMAD.WIDE R30, R35, 0x4, R22 ;  /* 0x00000004231e7825 */ /* 0x000fc800078e0216 */
[----:B-----5:R-:W-:Y:S01]  /*5360*/  FADD R22, R21, R24 ;  /* 0x0000001815167221 */ /* 0x020fe20000000000 */
[C---:B------:R-:W-:Y:S01]  /*5370*/  IMAD.WIDE R20, R35.reuse, 0x4, R30 ;  /* 0x0000000423147825 */ /* 0x040fe200078e021e */
[----:B------:R0:W5:Y:S03]  /*5380*/  LDG.E.CONSTANT R24, desc[UR8][R30.64] ;  /* 0x000000081e187981 */ /* 0x000166000c1e9900 */
[----:B------:R-:W-:Y:S01]  /*5390*/  FADD R23, R22, R29 ;  /* 0x0000001d16177221 */ /* 0x000fe20000000000 */
[----:B0-----:R-:W-:Y:S02]  /*53a0*/  IMAD.WIDE R30, R35, 0x4, R20 ;  /* 0x00000004231e7825 */ /* 0x001fe400078e0214 */
[----:B------:R0:W5:Y:S04]  /*53b0*/  LDG.E.CONSTANT R20, desc[UR8][R20.64] ;  /* 0x0000000814147981 */ /* 0x000168000c1e9900 */
[----:B------:R-:W5:Y:S01]  /*53c0*/  LDG.E.CONSTANT R29, desc[UR8][R30.64] ;  /* 0x000000081e1d7981 */ /* 0x000f62000c1e9900 */
[----:B------:R-:W-:-:S04]  /*53d0*/  FADD R35, R23, R0 ;  /* 0x0000000017237221 */ /* 0x000fc80000000000 */
[----:B------:R-:W-:-:S04]  /*53e0*/  FADD R34, R35, R34 ;  /* 0x0000002223227221 */ /* 0x000fc80000000000 */
[----:B------:R-:W-:-:S04]  /*53f0*/  FADD R33, R34, R33 ;  /* 0x0000002122217221 */ /* 0x000fc80000000000 */
[----:B------:R-:W-:Y:S01]  /*5400*/  FADD R33, R33, R4 ;  /* 0x0000000421217221 */ /* 0x000fe20000000000 */
[----:B------:R-:W-:-:S03]  /*5410*/  VIADD R10, R10, 0x10 ;  /* 0x000000100a0a7836 */ /* 0x000fc60000000000 */
[----:B------:R-:W-:Y:S01]  /*5420*/  FADD R33, R33, R36 ;  /* 0x0000002421217221 */ /* 0x000fe20000000000 */
[----:B0-----:R-:W-:-:S04]  /*5430*/  LOP3.LUT R21, R2, 0xfffffff0, RZ, 0xc0, !PT ;  /* 0xfffffff002157812 */ /* 0x001fc800078ec0ff */
[----:B------:R-:W-:Y:S02]  /*5440*/  ISETP.NE.AND P0, PT, R10, R21, PT ;  /* 0x000000150a00720c */ /* 0x000fe40003f05270 */
[----:B------:R-:W-:Y:S01]  /*5450*/  IADD3 R25, PT, PT, R25, 0x10, RZ ;  /* 0x0000001019197810 */ /* 0x000fe20007ffe0ff */
[----:B--2---:R-:W-:-:S04]  /*5460*/  FADD R32, R33, R32 ;  /* 0x0000002021207221 */ /* 0x004fc80000000000 */
[----:B---3--:R-:W-:-:S04]  /*5470*/  FADD R32, R32, R37 ;  /* 0x0000002520207221 */ /* 0x008fc80000000000 */
[----:B----4-:R-:W-:-:S04]  /*5480*/  FADD R5, R32, R5 ;  /* 0x0000000520057221 */ /* 0x010fc80000000000 */
[----:B-----5:R-:W-:-:S04]  /*5490*/  FADD R5, R5, R24 ;  /* 0x0000001805057221 */ /* 0x020fc80000000000 */
[----:B------:R-:W-:-:S04]  /*54a0*/  FADD R20, R5, R20 ;  /* 0x0000001405147221 */ /* 0x000fc80000000000 */
[----:B------:R-:W-:Y:S01]  /*54b0*/  FADD R32, R20, R29 ;  /* 0x0000001d14207221 */ /* 0x000fe20000000000 */
[----:B------:R-:W-:Y:S06]  /*54c0*/  @P0 BRA `(.L_x_116) ;  /* 0xfffffffc00200947 */ /* 0x000fec000383ffff */
.L_x_115:
[----:B------:R-:W-:Y:S05]  /*54d0*/  BSYNC.RECONVERGENT B1 ;  /* 0x0000000000017941 */ /* 0x000fea0003800200 */
.L_x_114:
        /* <DEDUP_REMOVED lines=14> */
[C---:B------:R-:W-:Y:S02]  /*55c0*/  IMAD.WIDE R4, R29.reuse, 0x4, R20 ;  /* 0x000000041d047825 */ /* 0x040fe400078e0214 */
[----:B------:R-:W4:Y:S04]  /*55d0*/  LDG.E.CONSTANT R6, desc[UR8][R20.64] ;  /* 0x0000000814067981 */ /* 0x000f28000c1e9900 */
[----:B------:R0:W5:Y:S01]  /*55e0*/  LDG.E.CONSTANT R10, desc[UR8][R4.64] ;  /* 0x00000008040a7981 */ /* 0x000162000c1e9900 */
[----:B------:R-:W-:-:S04]  /*55f0*/  IMAD.WIDE R34, R29, 0x4, R4 ;  /* 0x000000041d227825 */ /* 0x000fc800078e0204 */
[C---:B------:R-:W-:Y:S02]  /*5600*/  IMAD.WIDE R36, R29.reuse, 0x4, R34 ;  /* 0x000000041d247825 */ /* 0x040fe400078e0222 */
[----:B------:R-:W5:Y:S02]  /*5610*/  LDG.E.CONSTANT R34, desc[UR8][R34.64] ;  /* 0x0000000822227981 */ /* 0x000f64000c1e9900 */
[C---:B0-----:R-:W-:Y:S02]  /*5620*/  IMAD.WIDE R4, R29.reuse, 0x4, R36 ;  /* 0x000000041d047825 */ /* 0x041fe400078e0224 */
[----:B------:R-:W5:Y:S02]  /*5630*/  LDG.E.CONSTANT R36, desc[UR8][R36.64] ;  /* 0x0000000824247981 */ /* 0x000f64000c1e9900 */
[----:B------:R-:W-:Y:S02]  /*5640*/  IMAD.WIDE R20, R29, 0x4, R4 ;  /* 0x000000041d147825 */ /* 0x000fe400078e0204 */
[----:B------:R-:W5:Y:S04]  /*5650*/  LDG.E.CONSTANT R24, desc[UR8][R4.64] ;  /* 0x0000000804187981 */ /* 0x000f68000c1e9900 */
[----:B------:R-:W5:Y:S01]  /*5660*/  LDG.E.CONSTANT R29, desc[UR8][R20.64] ;  /* 0x00000008141d7981 */ /* 0x000f62000c1e9900 */
[----:B------:R-:W-:Y:S01]  /*5670*/  IADD3 R25, PT, PT, R25, 0x8, RZ ;  /* 0x0000000819197810 */ /* 0x000fe20007ffe0ff */
        /* <DEDUP_REMOVED lines=8> */
.L_x_120:
[----:B------:R-:W-:Y:S05]  /*5700*/  BSYNC.RECONVERGENT B3 ;  /* 0x0000000000037941 */ /* 0x000fea0003800200 */
.L_x_119:
        /* <DEDUP_REMOVED lines=17> */
[----:B------:R-:W-:-:S02]  /*5820*/  VIADD R25, R25, 0x4 ;  /* 0x0000000419197836 */ /* 0x000fc40000000000 */
[----:B--2---:R-:W-:-:S04]  /*5830*/  FADD R32, R32, R31 ;  /* 0x0000001f20207221 */ /* 0x004fc80000000000 */
[----:B---3--:R-:W-:-:S04]  /*5840*/  FADD R32, R32, R23 ;  /* 0x0000001720207221 */ /* 0x008fc80000000000 */
[----:B----4-:R-:W-:-:S04]  /*5850*/  FADD R32, R32, R21 ;  /* 0x0000001520207221 */ /* 0x010fc80000000000 */
[----:B-----5:R-:W-:-:S07]  /*5860*/  FADD R32, R32, R5 ;  /* 0x0000000520207221 */ /* 0x020fce0000000000 */
.L_x_122:
[----:B------:R-:W-:Y:S05]  /*5870*/  BSYNC.RECONVERGENT B3 ;  /* 0x0000000000037941 */ /* 0x000fea0003800200 */
.L_x_121:
        /* <DEDUP_REMOVED lines=16> */
.L_x_118:
[----:B------:R-:W-:Y:S05]  /*5980*/  BSYNC.RECONVERGENT B1 ;  /* 0x0000000000017941 */ /* 0x000fea0003800200 */
.L_x_117:
[----:B------:R-:W-:-:S07]  /*5990*/  FADD R11, R11, R32 ;  /* 0x000000200b0b7221 */ /* 0x000fce0000000000 */
.L_x_113:
[----:B------:R-:W-:Y:S05]  /*59a0*/  BSYNC.RECONVERGENT B0 ;  /* 0x0000000000007941 */ /* 0x000fea0003800200 */
.L_x_112:
        /* <DEDUP_REMOVED lines=10> */
[----:B------:R-:W-:Y:S02]  /*5a50*/  MOV R5, R11 ;  /* 0x0000000b00057202 */ /* 0x000fe40000000f00 */
[----:B------:R-:W-:-:S07]  /*5a60*/  MOV R30, 0x5a80 ;  /* 0x00005a80001e7802 */ /* 0x000fce0000000f00 */
[----:B------:R-:W-:Y:S05]  /*5a70*/  CALL.REL.NOINC `($__internal_1_$__cuda_sm3x_div_rn_noftz_f32_slowpath) ;  /* 0x0000000800dc7944 */ /* 0x000fea0003c00000 */
[----:B------:R-:W-:-:S07]  /*5a80*/  MOV R0, R4 ;  /* 0x0000000400007202 */ /* 0x000fce0000000f00 */
.L_x_124:
[----:B------:R-:W-:Y:S05]  /*5a90*/  BSYNC.RECONVERGENT B3 ;  /* 0x0000000000037941 */ /* 0x000fea0003800200 */
.L_x_123:
[----:B------:R-:W0:Y:S01]  /*5aa0*/  LDCU UR10, c[0x0][0x3a0] ;  /* 0x00007400ff0a77ac */ /* 0x000e220008000800 */
[----:B------:R-:W1:Y:S01]  /*5ab0*/  LDC.64 R4, c[0x0][0x388] ;  /* 0x0000e200ff047b82 */ /* 0x000e620000000a00 */
[----:B0-----:R-:W-:Y:S01]  /*5ac0*/  IMAD.U32 R7, RZ, RZ, UR10 ;  /* 0x0000000aff077e24 */ /* 0x001fe2000f8e00ff */
[----:B------:R-:W0:Y:S03]  /*5ad0*/  LDCU UR10, c[0x0][0x3b0] ;  /* 0x00007600ff0a77ac */ /* 0x000e260008000800 */
[----:B------:R-:W-:-:S04]  /*5ae0*/  IMAD R7, R7, UR4, R28 ;  /* 0x0000000407077c24 */ /* 0x000fc8000f8e021c */
[----:B-1----:R-:W-:-:S06]  /*5af0*/  IMAD.WIDE R4, R7, 0x4, R4 ;  /* 0x0000000407047825 */ /* 0x002fcc00078e0204 */
[----:B------:R-:W2:Y:S01]  /*5b00*/  LDG.E.CONSTANT R5, desc[UR8][R4.64] ;  /* 0x0000000804057981 */ /* 0x000ea2000c1e9900 */
[----:B------:R-:W-:Y:S01]  /*5b10*/  ISETP.LE.AND P0, PT, R3, UR4, PT ;  /* 0x0000000403007c0c */ /* 0x000fe2000bf03270 */
[----:B0-----:R-:W-:Y:S01]  /*5b20*/  FMUL R8, R8, UR10 ;  /* 0x0000000a08087c20 */ /* 0x001fe20008400000 */
[----:B--2---:R-:W-:-:S04]  /*5b30*/  FFMA R0, R0, -0.0099999997764825820923, R5 ;  /* 0xbc23d70a00007823 */ /* 0x004fc80000000005 */
[----:B------:R-:W-:-:S07]  /*5b40*/  FFMA R9, R9, R8, R0 ;  /* 0x0000000809097223 */ /* 0x000fce0000000000 */
[----:B------:R-:W-:Y:S05]  /*5b50*/  @!P0 BRA `(.L_x_69) ;  /* 0x00000000006c8947 */ /* 0x000fea0003800000 */
[----:B------:R-:W-:Y:S01]  /*5b60*/  UISETP.GT.AND UP0, UPT, UR14, 0x3, UPT ;  /* 0x000000030e00788c */ /* 0x000fe2000bf04270 */
[----:B------:R-:W-:Y:S01]  /*5b70*/  HFMA2 R0, -RZ, RZ, 0, 0 ;  /* 0x00000000ff007431 */ /* 0x000fe200000001ff */
[----:B------:R-:W-:Y:S01]  /*5b80*/  UIADD3 UR10, UPT, UPT, -UR14, UR4, URZ ;  /* 0x000000040e0a7290 */ /* 0x000fe2000fffe1ff */
[----:B------:R-:W-:-:S05]  /*5b90*/  PLOP3.LUT P0, PT, PT, PT, PT, 0x80, 0x8 ;  /* 0x000000000008781c */ /* 0x000fca0003f0f070 */
[----:B------:R-:W-:Y:S01]  /*5ba0*/  MOV R2, UR10 ;  /* 0x0000000a00027c02 */ /* 0x000fe20008000f00 */
[----:B------:R-:W-:Y:S07]  /*5bb0*/  BRA.U !UP0, `(.L_x_125) ;  /* 0x0000000108247547 */ /* 0x000fee000b800000 */
[----:B------:R-:W-:Y:S01]  /*5bc0*/  PLOP3.LUT P0, PT, PT, PT, PT, 0x8, 0x80 ;  /* 0x000000000080781c */ /* 0x000fe20003f0e170 */
[----:B------:R-:W-:-:S12]  /*5bd0*/  UIADD3 UR10, UPT, UPT, UR4, -0x3, URZ ;  /* 0xfffffffd040a7890 */ /* 0x000fd8000fffe0ff */
.L_x_126:
[----:B------:R-:W-:Y:S02]  /*5be0*/  VIADD R2, R2, 0x4 ;  /* 0x0000000402027836 */ /* 0x000fe40000000000 */
[----:B------:R-:W-:-:S03]  /*5bf0*/  FADD R0, R9, R0 ;  /* 0x0000000009007221 */ /* 0x000fc60000000000 */
[----:B------:R-:W-:Y:S01]  /*5c00*/  ISETP.GE.AND P1, PT, R2, UR10, PT ;  /* 0x0000000a02007c0c */ /* 0x000fe2000bf26270 */
[----:B------:R-:W-:-:S04]  /*5c10*/  FADD R0, R9, R0 ;  /* 0x0000000009007221 */ /* 0x000fc80000000000 */
[----:B------:R-:W-:-:S04]  /*5c20*/  FADD R0, R9, R0 ;  /* 0x0000000009007221 */ /* 0x000fc80000000000 */
[----:B------:R-:W-:-:S04]  /*5c30*/  FADD R0, R9, R0 ;  /* 0x0000000009007221 */ /* 0x000fc80000000000 */
[----:B------:R-:W-:Y:S05]  /*5c40*/  @!P1 BRA `(.L_x_126) ;  /* 0xfffffffc00e49947 */ /* 0x000fea000383ffff */
.L_x_125:
[----:B------:R-:W-:-:S04]  /*5c50*/  IADD3 R4, PT, PT, -R2, UR4, RZ ;  /* 0x0000000402047c10 */ /* 0x000fc8000fffe1ff */
[----:B------:R-:W-:Y:S02]  /*5c60*/  ISETP.GT.AND P1, PT, R4, 0x1, PT ;  /* 0x000000010400780c */ /* 0x000fe40003f24270 */
[----:B------:R-:W0:Y:S11]  /*5c70*/  LDC.64 R4, c[0x0][0x3b8] ;  /* 0x0000ee00ff047b82 */ /* 0x000e360000000a00 */
[----:B------:R-:W-:-:S02]  /*5c80*/  @P1 PLOP3.LUT P0, PT, PT, PT, PT, 0x8, 0x80 ;  /* 0x000000000080181c */ /* 0x000fc40003f0e170 */
[----:B------:R-:W-:-:S04]  /*5c90*/  @P1 IADD3 R2, PT, PT, R2, 0x2, RZ ;  /* 0x0000000202021810 */ /* 0x000fc80007ffe0ff */
[----:B------:R-:W-:Y:S01]  /*5ca0*/  ISETP.LT.OR P0, PT, R2, UR4, P0 ;  /* 0x0000000402007c0c */ /* 0x000fe20008701670 */
[----:B------:R-:W-:-:S04]  /*5cb0*/  @P1 FADD R2, R9, R0 ;  /* 0x0000000009021221 */ /* 0x000fc80000000000 */
[----:B------:R-:W-:Y:S01]  /*5cc0*/  @P1 FADD R0, R9, R2 ;  /* 0x0000000209001221 */ /* 0x000fe20000000000 */
[----:B0-----:R-:W-:-:S07]  /*5cd0*/  IMAD.WIDE R4, R7, 0x4, R4 ;  /* 0x0000000407047825 */ /* 0x001fce00078e0204 */
[----:B------:R-:W-:-:S04]  /*5ce0*/  @P0 FADD R0, R9, R0 ;  /* 0x0000000009000221 */ /* 0x000fc80000000000 */
[----:B------:R-:W-:-:S05]  /*5cf0*/  FMUL R7, R0, UR7 ;  /* 0x0000000700077c20 */ /* 0x000fca0008400000 */
[----:B------:R0:W-:Y:S02]  /*5d00*/  STG.E desc[UR8][R4.64], R7 ;  /* 0x0000000704007986 */ /* 0x0001e4000c101908 */
.L_x_69:
[----:B------:R-:W-:Y:S05]  /*5d10*/  BSYNC.RECONVERGENT B2 ;  /* 0x0000000000027941 */ /* 0x000fea0003800200 */
.L_x_68:
[----:B------:R-:W1:Y:S01]  /*5d20*/  LDCU UR10, c[0x0][0x3a4] ;  /* 0x00007480ff0a77ac */ /* 0x000e620008000800 */
[----:B------:R-:W-:Y:S01]  /*5d30*/  IADD3 R19, PT, PT, R19, 0x1, RZ ;  /* 0x0000000113137810 */ /* 0x000fe20007ffe0ff */
[----:B------:R-:W-:-:S04]  /*5d40*/  UIADD3 UR4, UPT, UPT, UR4, 0x1, URZ ;  /* 0x0000000104047890 */ /* 0x000fc8000fffe0ff */
[----:B-1----:R-:W-:-:S09]  /*5d50*/  UISETP.NE.AND UP0, UPT, UR4, UR10, UPT ;  /* 0x0000000a0400728c */ /* 0x002fd2000bf05270 */
[----:B------:R-:W-:Y:S05]  /*5d60*/  BRA.U UP0, `(.L_x_127) ;  /* 0xffffffd500b47547 */ /* 0x000fea000b83ffff */
.L_x_4:
[----:B------:R-:W-:-:S04]  /*5d70*/  VIMNMX R0, PT, PT, R3, UR10, PT ;  /* 0x0000000a03007c48 */ /* 0x000fc8000bfe0100 */
[----:B------:R-:W-:-:S13]  /*5d80*/  ISETP.GE.AND P0, PT, R0, 0x1, PT ;  /* 0x000000010000780c */ /* 0x000fda0003f06270 */
[----:B------:R-:W-:Y:S05]  /*5d90*/  @!P0 EXIT ;  /* 0x000000000000894d */ /* 0x000fea0003800000 */
[C---:B------:R-:W-:Y:S01]  /*5da0*/  ISETP.GE.U32.AND P0, PT, R0.reuse, 0x8, PT ;  /* 0x000000080000780c */ /* 0x040fe20003f06070 */
[----:B------:R-:W-:Y:S01]  /*5db0*/  BSSY.RECONVERGENT B0, `(.L_x_128) ;  /* 0x000001f000007945 */ /* 0x000fe20003800200 */
[----:B------:R-:W-:Y:S01]  /*5dc0*/  LOP3.LUT R22, R0, 0x7, RZ, 0xc0, !PT ;  /* 0x0000000700167812 */ /* 0x000fe200078ec0ff */
[----:B------:R-:W-:-:S03]  /*5dd0*/  IMAD.MOV.U32 R3, RZ, RZ, RZ ;  /* 0x000000ffff037224 */ /* 0x000fc600078e00ff */
[----:B------:R-:W-:-:S07]  /*5de0*/  ISETP.NE.AND P1, PT, R22, RZ, PT ;  /* 0x000000ff1600720c */ /* 0x000fce0003f25270 */
[----:B------:R-:W-:Y:S06]  /*5df0*/  @!P0 BRA `(.L_x_129) ;  /* 0x0000000000688947 */ /* 0x000fec0003800000 */
[----:B------:R-:W1:Y:S01]  /*5e00*/  LDC R27, c[0x0][0x3a0] ;  /* 0x0000e800ff1b7b82 */ /* 0x000e620000000800 */
[----:B------:R-:W-:Y:S02]  /*5e10*/  LOP3.LUT R3, R0, 0x7ffffff8, RZ, 0xc0, !PT ;  /* 0x7ffffff800037812 */ /* 0x000fe400078ec0ff */
[----:B------:R-:W-:Y:S02]  /*5e20*/  MOV R23, R28 ;  /* 0x0000001c00177202 */ /* 0x000fe40000000f00 */
[----:B------:R-:W-:-:S03]  /*5e30*/  IADD3 R2, PT, PT, -R3, RZ, RZ ;  /* 0x000000ff03027210 */ /* 0x000fc60007ffe1ff */
[----:B------:R-:W3:Y:S04]  /*5e40*/  LDC.64 R20, c[0x0][0x3b8] ;  /* 0x0000ee00ff147b82 */ /* 0x000ee80000000a00 */
.L_x_130:
[----:B0-234-:R-:W-:Y:S01]  /*5e50*/  IMAD.WIDE R4, R23, 0x4, R20 ;  /* 0x0000000417047825 */ /* 0x01dfe200078e0214 */
[----:B------:R-:W-:Y:S02]  /*5e60*/  IADD3 R2, PT, PT, R2, 0x8, RZ ;  /* 0x0000000802027810 */ /* 0x000fe40007ffe0ff */
[C---:B-1----:R-:W-:Y:S01]  /*5e70*/  LEA R23, R27.reuse, R23, 0x3 ;  /* 0x000000171b177211 */ /* 0x042fe200078e18ff */
[----:B------:R-:W-:Y:S01]  /*5e80*/  IMAD.MOV.U32 R25, RZ, RZ, 0x7fffffff ;  /* 0x7fffffffff197424 */ /* 0x000fe200078e00ff */
[----:B------:R-:W-:Y:S01]  /*5e90*/  ISETP.NE.AND P0, PT, R2, RZ, PT ;  /* 0x000000ff0200720c */ /* 0x000fe20003f05270 */
[----:B------:R-:W-:-:S03]  /*5ea0*/  IMAD.WIDE R6, R27, 0x4, R4 ;  /* 0x000000041b067825 */ /* 0x000fc600078e0204 */
[----:B------:R4:W-:Y:S01]  /*5eb0*/  STG.E desc[UR8][R4.64], R25 ;  /* 0x0000001904007986 */ /* 0x0009e2000c101908 */
[----:B------:R-:W-:-:S03]  /*5ec0*/  IMAD.WIDE R8, R27, 0x4, R6 ;  /* 0x000000041b087825 */ /* 0x000fc600078e0206 */
[----:B------:R4:W-:Y:S04]  /*5ed0*/  STG.E desc[UR8][R6.64], R25 ;  /* 0x0000001906007986 */ /* 0x0009e8000c101908 */
[----:B------:R4:W-:Y:S01]  /*5ee0*/  STG.E desc[UR8][R8.64], R25 ;  /* 0x0000001908007986 */ /* 0x0009e2000c101908 */
[----:B------:R-:W-:-:S05]  /*5ef0*/  IMAD.WIDE R10, R27, 0x4, R8 ;  /* 0x000000041b0a7825 */ /* 0x000fca00078e0208 */
        /* <DEDUP_REMOVED lines=9> */
[----:B------:R-:W-:Y:S05]  /*5f90*/  @P0 BRA `(.L_x_130) ;  /* 0xfffffffc00ac0947 */ /* 0x000fea000383ffff */
.L_x_129:
[----:B------:R-:W-:Y:S05]  /*5fa0*/  BSYNC.RECONVERGENT B0 ;  /* 0x0000000000007941 */ /* 0x000fea0003800200 */
.L_x_128:
[----:B------:R-:W-:Y:S05]  /*5fb0*/  @!P1 EXIT ;  /* 0x000000000000994d */ /* 0x000fea0003800000 */
[----:B------:R-:W-:Y:S01]  /*5fc0*/  ISETP.GE.U32.AND P0, PT, R22, 0x4, PT ;  /* 0x000000041600780c */ /* 0x000fe20003f06070 */
[----:B------:R-:W-:Y:S01]  /*5fd0*/  BSSY.RECONVERGENT B0, `(.L_x_131) ;  /* 0x0000011000007945 */ /* 0x000fe20003800200 */
[----:B------:R-:W-:-:S04]  /*5fe0*/  LOP3.LUT R2, R0, 0x3, RZ, 0xc0, !PT ;  /* 0x0000000300027812 */ /* 0x000fc800078ec0ff */
[----:B------:R-:W-:-:S07]  /*5ff0*/  ISETP.NE.AND P1, PT, R2, RZ, PT ;  /* 0x000000ff0200720c */ /* 0x000fce0003f25270 */
[----:B------:R-:W-:Y:S06]  /*6000*/  @!P0 BRA `(.L_x_132) ;  /* 0x0000000000348947 */ /* 0x000fec0003800000 */
[----:B----4-:R-:W1:Y:S01]  /*6010*/  LDC R11, c[0x0][0x3a0] ;  /* 0x0000e800ff0b7b82 */ /* 0x010e620000000800 */
[----:B------:R-:W-:-:S07]  /*6020*/  IMAD.MOV.U32 R13, RZ, RZ, 0x7fffffff ;  /* 0x7fffffffff0d7424 */ /* 0x000fce00078e00ff */
[----:B0-2---:R-:W0:Y:S01]  /*6030*/  LDC.64 R4, c[0x0][0x3b8] ;  /* 0x0000ee00ff047b82 */ /* 0x005e220000000a00 */
[C---:B-1----:R-:W-:Y:S01]  /*6040*/  IMAD R7, R3.reuse, R11, R28 ;  /* 0x0000000b03077224 */ /* 0x042fe200078e021c */
[----:B------:R-:W-:-:S03]  /*6050*/  IADD3 R3, PT, PT, R3, 0x4, RZ ;  /* 0x0000000403037810 */ /* 0x000fc60007ffe0ff */
[----:B0-----:R-:W-:-:S05]  /*6060*/  IMAD.WIDE R4, R7, 0x4, R4 ;  /* 0x0000000407047825 */ /* 0x001fca00078e0204 */
[----:B------:R1:W-:Y:S01]  /*6070*/  STG.E desc[UR8][R4.64], R13 ;  /* 0x0000000d04007986 */ /* 0x0003e2000c101908 */
[----:B------:R-:W-:-:S05]  /*6080*/  IMAD.WIDE R6, R11, 0x4, R4 ;  /* 0x000000040b067825 */ /* 0x000fca00078e0204 */
[----:B------:R1:W-:Y:S01]  /*6090*/  STG.E desc[UR8][R6.64], R13 ;  /* 0x0000000d06007986 */ /* 0x0003e2000c101908 */
[----:B------:R-:W-:-:S05]  /*60a0*/  IMAD.WIDE R8, R11, 0x4, R6 ;  /* 0x000000040b087825 */ /* 0x000fca00078e0206 */
[----:B------:R1:W-:Y:S01]  /*60b0*/  STG.E desc[UR8][R8.64], R13 ;  /* 0x0000000d08007986 */ /* 0x0003e2000c101908 */
[----:B------:R-:W-:-:S05]  /*60c0*/  IMAD.WIDE R10, R11, 0x4, R8 ;  /* 0x000000040b0a7825 */ /* 0x000fca00078e0208 */
[----:B------:R1:W-:Y:S02]  /*60d0*/  STG.E desc[UR8][R10.64], R13 ;  /* 0x0000000d0a007986 */ /* 0x0003e4000c101908 */
.L_x_132:
[----:B------:R-:W-:Y:S05]  /*60e0*/  BSYNC.RECONVERGENT B0 ;  /* 0x0000000000007941 */ /* 0x000fea0003800200 */
.L_x_131:
[----:B------:R-:W-:Y:S05]  /*60f0*/  @!P1 EXIT ;  /* 0x000000000000994d */ /* 0x000fea0003800000 */
[----:B------:R-:W-:Y:S01]  /*6100*/  ISETP.NE.AND P0, PT, R2, 0x1, PT ;  /* 0x000000010200780c */ /* 0x000fe20003f05270 */
[----:B------:R-:W-:Y:S01]  /*6110*/  BSSY.RECONVERGENT B0, `(.L_x_133) ;  /* 0x000000d000007945 */ /* 0x000fe20003800200 */
[----:B------:R-:W-:-:S04]  /*6120*/  LOP3.LUT R0, R0, 0x1, RZ, 0xc0, !PT ;  /* 0x0000000100007812 */ /* 0x000fc800078ec0ff */
[----:B------:R-:W-:-:S07]  /*6130*/  ISETP.NE.U32.AND P1, PT, R0, 0x1, PT ;  /* 0x000000010000780c */ /* 0x000fce0003f25070 */
[----:B------:R-:W-:Y:S06]  /*6140*/  @!P0 BRA `(.L_x_134) ;  /* 0x0000000000248947 */ /* 0x000fec0003800000 */
[----:B012-4-:R-:W0:Y:S08]  /*6150*/  LDC R7, c[0x0][0x3a0] ;  /* 0x0000e800ff077b82 */ /* 0x017e300000000800 */
[----:B------:R-:W1:Y:S01]  /*6160*/  LDC.64 R4, c[0x0][0x3b8] ;  /* 0x0000ee00ff047b82 */ /* 0x000e620000000a00 */
[C---:B0-----:R-:W-:Y:S02]  /*6170*/  IMAD R9, R3.reuse, R7, R28 ;  /* 0x0000000703097224 */ /* 0x041fe400078e021c */
[----:B------:R-:W-:-:S02]  /*6180*/  VIADD R3, R3, 0x2 ;  /* 0x0000000203037836 */ /* 0x000fc40000000000 */
[----:B-1----:R-:W-:Y:S01]  /*6190*/  IMAD.WIDE R4, R9, 0x4, R4 ;  /* 0x0000000409047825 */ /* 0x002fe200078e0204 */
[----:B------:R-:W-:-:S03]  /*61a0*/  MOV R9, 0x7fffffff ;  /* 0x7fffffff00097802 */ /* 0x000fc60000000f00 */
[----:B------:R-:W-:Y:S02]  /*61b0*/  IMAD.WIDE R6, R7, 0x4, R4 ;  /* 0x0000000407067825 */ /* 0x000fe400078e0204 */
[----:B------:R3:W-:Y:S04]  /*61c0*/  STG.E desc[UR8][R4.64], R9 ;  /* 0x0000000904007986 */ /* 0x0007e8000c101908 */
[----:B------:R3:W-:Y:S02]  /*61d0*/  STG.E desc[UR8][R6.64], R9 ;  /* 0x0000000906007986 */ /* 0x0007e4000c101908 */
.L_x_134:
[----:B------:R-:W-:Y:S05]  /*61e0*/  BSYNC.RECONVERGENT B0 ;  /* 0x0000000000007941 */ /* 0x000fea0003800200 */
.L_x_133:
[----:B------:R-:W-:Y:S05]  /*61f0*/  @P1 EXIT ;  /* 0x000000000000194d */ /* 0x000fea0003800000 */
[----:B01234-:R-:W0:Y:S01]  /*6200*/  LDC.64 R4, c[0x0][0x3b8] ;  /* 0x0000ee00ff047b82 */ /* 0x01fe220000000a00 */
[----:B------:R-:W1:Y:S01]  /*6210*/  LDCU UR4, c[0x0][0x3a0] ;  /* 0x00007400ff0477ac */ /* 0x000e620008000800 */
[----:B------:R-:W-:Y:S01]  /*6220*/  MOV R7, 0x7fffffff ;  /* 0x7fffffff00077802 */ /* 0x000fe20000000f00 */
[----:B-1----:R-:W-:-:S04]  /*6230*/  IMAD R3, R3, UR4, R28 ;  /* 0x0000000403037c24 */ /* 0x002fc8000f8e021c */
[----:B0-----:R-:W-:-:S05]  /*6240*/  IMAD.WIDE R2, R3, 0x4, R4 ;  /* 0x0000000403027825 */ /* 0x001fca00078e0204 */
[----:B------:R-:W-:Y:S01]  /*6250*/  STG.E desc[UR8][R2.64], R7 ;  /* 0x0000000702007986 */ /* 0x000fe2000c101908 */
[----:B------:R-:W-:Y:S05]  /*6260*/  EXIT ;  /* 0x000000000000794d */ /* 0x000fea0003800000 */
        .weak           $__internal_0_$__cuda_sm20_rcp_rn_f32_slowpath
        .type           $__internal_0_$__cuda_sm20_rcp_rn_f32_slowpath,@function
        .size           $__internal_0_$__cuda_sm20_rcp_rn_f32_slowpath,($__internal_1_$__cuda_sm3x_div_rn_noftz_f32_slowpath - $__internal_0_$__cuda_sm20_rcp_rn_f32_slowpath)
$__internal_0_$__cuda_sm20_rcp_rn_f32_slowpath:
[----:B------:R-:W-:-:S04]  /*6270*/  SHF.L.U32 R2, R0, 0x1, RZ ;  /* 0x0000000100027819 */ /* 0x000fc800000006ff */
[----:B------:R-:W-:-:S04]  /*6280*/  SHF.R.U32.HI R8, RZ, 0x18, R2 ;  /* 0x00000018ff087819 */ /* 0x000fc80000011602 */
[----:B------:R-:W-:-:S13]  /*6290*/  ISETP.NE.U32.AND P0, PT, R8, RZ, PT ;  /* 0x000000ff0800720c */ /* 0x000fda0003f05070 */
[----:B------:R-:W-:Y:S05]  /*62a0*/  @P0 BRA `(.L_x_135) ;  /* 0x0000000000340947 */ /* 0x000fea0003800000 */
[----:B------:R-:W-:-:S05]  /*62b0*/  IMAD.SHL.U32 R2, R0, 0x2, RZ ;  /* 0x0000000200027824 */ /* 0x000fca00078e00ff */
[----:B------:R-:W-:-:S13]  /*62c0*/  ISETP.NE.AND P0, PT, R2, RZ, PT ;  /* 0x000000ff0200720c */ /* 0x000fda0003f05270 */
[----:B------:R-:W0:Y:S02]  /*62d0*/  @!P0 MUFU.RCP R2, R0 ;  /* 0x0000000000028308 */ /* 0x000e240000001000 */
[----:B0-----:R-:W-:Y:S01]  /*62e0*/  @!P0 R2UR UR7, R2 ;  /* 0x00000000020782ca */ /* 0x001fe200000e0000 */
[----:B------:R-:W-:-:S14]  /*62f0*/  @!P0 BRA `(.L_x_136) ;  /* 0x0000000000b08947 */ /* 0x000fdc0003800000 */
[----:B------:R-:W-:-:S04]  /*6300*/  FFMA R2, R0, 1.84467440737095516160e+19, RZ ;  /* 0x5f80000000027823 */ /* 0x000fc800000000ff */
[----:B------:R-:W0:Y:S02]  /*6310*/  MUFU.RCP R3, R2 ;  /* 0x0000000200037308 */ /* 0x000e240000001000 */
[----:B0-----:R-:W-:-:S04]  /*6320*/  FFMA R0, R2, R3, -1 ;  /* 0xbf80000002007423 */ /* 0x001fc80000000003 */
[----:B------:R-:W-:-:S04]  /*6330*/  FADD.FTZ R0, -R0, -RZ ;  /* 0x800000ff00007221 */ /* 0x000fc80000010100 */
[----:B------:R-:W-:-:S04]  /*6340*/  FFMA R0, R3, R0, R3 ;  /* 0x0000000003007223 */ /* 0x000fc80000000003 */
[----:B------:R-:W-:-:S05]  /*6350*/  FFMA R0, R0, 1.84467440737095516160e+19, RZ ;  /* 0x5f80000000007823 */ /* 0x000fca00000000ff */
[----:B------:R-:W-:Y:S01]  /*6360*/  R2UR UR7, R0 ;  /* 0x00000000000772ca */ /* 0x000fe200000e0000 */
[----:B------:R-:W-:-:S14]  /*6370*/  BRA `(.L_x_136) ;  /* 0x0000000000907947 */ /* 0x000fdc0003800000 */
.L_x_135:
[----:B------:R-:W-:-:S04]  /*6380*/  IADD3 R9, PT, PT, R8, -0xfd, RZ ;  /* 0xffffff0308097810 */ /* 0x000fc80007ffe0ff */
[----:B------:R-:W-:-:S13]  /*6390*/  ISETP.GT.U32.AND P0, PT, R9, 0x1, PT ;  /* 0x000000010900780c */ /* 0x000fda0003f04070 */
[----:B------:R-:W-:Y:S05]  /*63a0*/  @P0 BRA `(.L_x_137) ;  /* 0x00000000007c0947 */ /* 0x000fea0003800000 */
[----:B------:R-:W-:Y:S01]  /*63b0*/  LOP3.LUT R2, R0, 0x7fffff, RZ, 0xc0, !PT ;  /* 0x007fffff00027812 */ /* 0x000fe200078ec0ff */
[----:B------:R-:W-:-:S03]  /*63c0*/  HFMA2 R6, -RZ, RZ, 0, 1.78813934326171875e-07 ;  /* 0x00000003ff067431 */ /* 0x000fc600000001ff */
[----:B------:R-:W-:-:S04]  /*63d0*/  LOP3.LUT R2, R2, 0x3f800000, RZ, 0xfc, !PT ;  /* 0x3f80000002027812 */ /* 0x000fc800078efcff */
[----:B------:R-:W0:Y:S01]  /*63e0*/  MUFU.RCP R3, R2 ;  /* 0x0000000200037308 */ /* 0x000e220000001000 */
[----:B------:R-:W-:Y:S01]  /*63f0*/  SHF.L.U32 R6, R6, R9, RZ ;  /* 0x0000000906067219 */ /* 0x000fe200000006ff */
[----:B0-----:R-:W-:-:S04]  /*6400*/  FFMA R4, R2, R3, -1 ;  /* 0xbf80000002047423 */ /* 0x001fc80000000003 */
[----:B------:R-:W-:-:S04]  /*6410*/  FADD.FTZ R4, -R4, -RZ ;  /* 0x800000ff04047221 */ /* 0x000fc80000010100 */
[CCC-:B------:R-:W-:Y:S01]  /*6420*/  FFMA.RM R5, R3.reuse, R4.reuse, R3.reuse ;  /* 0x0000000403057223 */ /* 0x1c0fe20000004003 */
[----:B------:R-:W-:-:S04]  /*6430*/  FFMA.RP R4, R3, R4, R3 ;  /* 0x0000000403047223 */ /* 0x000fc80000008003 */
[C---:B------:R-:W-:Y:S02]  /*6440*/  LOP3.LUT R3, R5.reuse, 0x7fffff, RZ, 0xc0, !PT ;  /* 0x007fffff05037812 */ /* 0x040fe400078ec0ff */
[----:B------:R-:W-:Y:S02]  /*6450*/  FSETP.NEU.FTZ.AND P0, PT, R5, R4, PT ;  /* 0x000000040500720b */ /* 0x000fe40003f1d000 */
[----:B------:R-:W-:Y:S02]  /*6460*/  LOP3.LUT R3, R3, 0x800000, RZ, 0xfc, !PT ;  /* 0x0080000003037812 */ /* 0x000fe400078efcff */
[----:B------:R-:W-:Y:S02]  /*6470*/  SEL R4, RZ, 0xffffffff, !P0 ;  /* 0xffffffffff047807 */ /* 0x000fe40004000000 */
[----:B------:R-:W-:-:S03]  /*6480*/  LOP3.LUT R6, R6, R3, RZ, 0xc0, !PT ;  /* 0x0000000306067212 */ /* 0x000fc600078ec0ff */
[----:B------:R-:W-:Y:S01]  /*6490*/  IMAD.MOV R4, RZ, RZ, -R4 ;  /* 0x000000ffff047224 */ /* 0x000fe200078e0a04 */
[----:B------:R-:W-:-:S04]  /*64a0*/  SHF.R.U32.HI R6, RZ, R9, R6 ;  /* 0x00000009ff067219 */ /* 0x000fc80000011606 */
[----:B------:R-:W-:Y:S02]  /*64b0*/  LOP3.LUT P1, RZ, R4, R9, R3, 0xf8, !PT ;  /* 0x0000000904ff7212 */ /* 0x000fe4000782f803 */
[C---:B------:R-:W-:Y:S02]  /*64c0*/  LOP3.LUT P0, RZ, R6.reuse, 0x1, RZ, 0xc0, !PT ;  /* 0x0000000106ff7812 */ /* 0x040fe4000780c0ff */
[----:B------:R-:W-:-:S04]  /*64d0*/  LOP3.LUT P2, RZ, R6, 0x2, RZ, 0xc0, !PT ;  /* 0x0000000206ff7812 */ /* 0x000fc8000784c0ff */
[----:B------:R-:W-:Y:S02]  /*64e0*/  PLOP3.LUT P0, PT, P0, P1, P2, 0xe0, 0x0 ;  /* 0x000000000000781c */ /* 0x000fe40000703c20 */
[----:B------:R-:W-:Y:S02]  /*64f0*/  LOP3.LUT P1, RZ, R0, 0x7fffff, RZ, 0xc0, !PT ;  /* 0x007fffff00ff7812 */ /* 0x000fe4000782c0ff */
[----:B------:R-:W-:-:S04]  /*6500*/  SEL R2, RZ, 0x1, !P0 ;  /* 0x00000001ff027807 */ /* 0x000fc80004000000 */
[----:B------:R-:W-:-:S04]  /*6510*/  IADD3 R2, PT, PT, -R2, RZ, RZ ;  /* 0x000000ff02027210 */ /* 0x000fc80007ffe1ff */
[----:B------:R-:W-:Y:S02]  /*6520*/  ISETP.GE.AND P0, PT, R2, RZ, PT ;  /* 0x000000ff0200720c */ /* 0x000fe40003f06270 */
[----:B------:R-:W-:-:S04]  /*6530*/  IADD3 R2, PT, PT, R8, -0xfc, RZ ;  /* 0xffffff0408027810 */ /* 0x000fc80007ffe0ff */
[----:B------:R-:W-:-:S07]  /*6540*/  SHF.R.U32.HI R3, RZ, R2, R3 ;  /* 0x00000002ff037219 */ /* 0x000fce0000011603 */
[----:B------:R-:W-:-:S05]  /*6550*/  @!P0 VIADD R3, R3, 0x1 ;  /* 0x0000000103038836 */ /* 0x000fca0000000000 */
[----:B------:R-:W-:-:S04]  /*6560*/  @!P1 SHF.L.U32 R3, R3, 0x1, RZ ;  /* 0x0000000103039819 */ /* 0x000fc800000006ff */
[----:B------:R-:W-:-:S04]  /*6570*/  LOP3.LUT R0, R3, 0x80000000, R0, 0xf8, !PT ;  /* 0x8000000003007812 */ /* 0x000fc800078ef800 */
[----:B------:R-:W-:Y:S01]  /*6580*/  R2UR UR7, R0 ;  /* 0x00000000000772ca */ /* 0x000fe200000e0000 */
[----:B------:R-:W-:-:S14]  /*6590*/  BRA `(.L_x_136) ;  /* 0x0000000000087947 */ /* 0x000fdc0003800000 */
.L_x_137:
[----:B------:R-:W0:Y:S02]  /*65a0*/  MUFU.RCP R0, R0 ;  /* 0x0000000000007308 */ /* 0x000e240000001000 */
[----:B0-----:R-:W-:-:S15]  /*65b0*/  R2UR UR7, R0 ;  /* 0x00000000000772ca */ /* 0x001fde00000e0000 */
.L_x_136:
[----:B------:R-:W-:Y:S01]  /*65c0*/  MOV R2, R7 ;  /* 0x0000000700027202 */ /* 0x000fe20000000f00 */
[----:B------:R-:W-:-:S04]  /*65d0*/  IMAD.MOV.U32 R3, RZ, RZ, 0x0 ;  /* 0x00000000ff037424 */ /* 0x000fc800078e00ff */
[----:B------:R-:W-:Y:S05]  /*65e0*/  RET.REL.NODEC R2 `(avsl_many_series_one_param_f32) ;  /* 0xffffff9802847950 */ /* 0x000fea0003c3ffff */
        .weak           $__internal_1_$__cuda_sm3x_div_rn_noftz_f32_slowpath
        .type           $__internal_1_$__cuda_sm3x_div_rn_noftz_f32_slowpath,@function
        .size           $__internal_1_$__cuda_sm3x_div_rn_noftz_f32_slowpath,(.L_x_252 - $__internal_1_$__cuda_sm3x_div_rn_noftz_f32_slowpath)
$__internal_1_$__cuda_sm3x_div_rn_noftz_f32_slowpath:
[----:B------:R-:W-:Y:S01]  /*65f0*/  SHF.R.U32.HI R6, RZ, 0x17, R4 ;  /* 0x00000017ff067819 */ /* 0x000fe20000011604 */
[----:B------:R-:W-:Y:S01]  /*6600*/  BSSY.RECONVERGENT B0, `(.L_x_138) ;  /* 0x0000062000007945 */ /* 0x000fe20003800200 */
[----:B------:R-:W-:Y:S02]  /*6610*/  SHF.R.U32.HI R33, RZ, 0x17, R5 ;  /* 0x00000017ff217819 */ /* 0x000fe40000011605 */
[----:B------:R-:W-:Y:S02]  /*6620*/  LOP3.LUT R6, R6, 0xff, RZ, 0xc0, !PT ;  /* 0x000000ff06067812 */ /* 0x000fe400078ec0ff */
[----:B------:R-:W-:Y:S02]  /*6630*/  LOP3.LUT R33, R33, 0xff, RZ, 0xc0, !PT ;  /* 0x000000ff21217812 */ /* 0x000fe400078ec0ff */
[----:B------:R-:W-:Y:S02]  /*6640*/  IADD3 R34, PT, PT, R6, -0x1, RZ ;  /* 0xffffffff06227810 */ /* 0x000fe40007ffe0ff */
[----:B------:R-:W-:-:S02]  /*6650*/  IADD3 R32, PT, PT, R33, -0x1, RZ ;  /* 0xffffffff21207810 */ /* 0x000fc40007ffe0ff */
[----:B------:R-:W-:-:S04]  /*6660*/  ISETP.GT.U32.AND P0, PT, R34, 0xfd, PT ;  /* 0x000000fd2200780c */ /* 0x000fc80003f04070 */
[----:B------:R-:W-:-:S13]  /*6670*/  ISETP.GT.U32.OR P0, PT, R32, 0xfd, P0 ;  /* 0x000000fd2000780c */ /* 0x000fda0000704470 */
[----:B------:R-:W-:Y:S01]  /*6680*/  @!P0 IMAD.MOV.U32 R29, RZ, RZ, RZ ;  /* 0x000000ffff1d8224 */ /* 0x000fe200078e00ff */
[----:B------:R-:W-:Y:S06]  /*6690*/  @!P0 BRA `(.L_x_139) ;  /* 0x00000000005c8947 */ /* 0x000fec0003800000 */
[----:B------:R-:W-:Y:S02]  /*66a0*/  FSETP.GTU.FTZ.AND P0, PT, |R5|, +INF , PT ;  /* 0x7f8000000500780b */ /* 0x000fe40003f1c200 */
[----:B------:R-:W-:-:S04]  /*66b0*/  FSETP.GTU.FTZ.AND P1, PT, |R4|, +INF , PT ;  /* 0x7f8000000400780b */ /* 0x000fc80003f3c200 */
[----:B------:R-:W-:-:S13]  /*66c0*/  PLOP3.LUT P0, PT, P0, P1, PT, 0xf8, 0x8f ;  /* 0x00000000008f781c */ /* 0x000fda0000703f70 */
[----:B------:R-:W-:Y:S05]  /*66d0*/  @P0 BRA `(.L_x_140) ;  /* 0x00000004004c0947 */ /* 0x000fea0003800000 */
[----:B------:R-:W-:-:S13]  /*66e0*/  LOP3.LUT P0, RZ, R4, 0x7fffffff, R5, 0xc8, !PT ;  /* 0x7fffffff04ff7812 */ /* 0x000fda000780c805 */
[----:B------:R-:W-:Y:S05]  /*66f0*/  @!P0 BRA `(.L_x_141) ;  /* 0x00000004003c8947 */ /* 0x000fea0003800000 */
[C---:B------:R-:W-:Y:S02]  /*6700*/  FSETP.NEU.FTZ.AND P2, PT, |R5|.reuse, +INF , PT ;  /* 0x7f8000000500780b */ /* 0x040fe40003f5d200 */
[----:B------:R-:W-:Y:S02]  /*6710*/  FSETP.NEU.FTZ.AND P0, PT, |R4|, +INF , PT ;  /* 0x7f8000000400780b */ /* 0x000fe40003f1d200 */
[----:B------:R-:W-:-:S11]  /*6720*/  FSETP.NEU.FTZ.AND P1, PT, |R5|, +INF , PT ;  /* 0x7f8000000500780b */ /* 0x000fd60003f3d200 */
[----:B------:R-:W-:Y:S05]  /*6730*/  @!P0 BRA !P2, `(.L_x_141) ;  /* 0x00000004002c8947 */ /* 0x000fea0005000000 */
[----:B------:R-:W-:-:S04]  /*6740*/  LOP3.LUT P2, RZ, R5, 0x7fffffff, RZ, 0xc0, !PT ;  /* 0x7fffffff05ff7812 */ /* 0x000fc8000784c0ff */
[----:B------:R-:W-:-:S13]  /*6750*/  PLOP3.LUT P2, PT, P0, P2, PT, 0x2f, 0xf2 ;  /* 0x0000000000f2781c */ /* 0x000fda0000744577 */
[----:B------:R-:W-:Y:S05]  /*6760*/  @P2 BRA `(.L_x_142) ;  /* 0x0000000400182947 */ /* 0x000fea0003800000 */
[----:B------:R-:W-:-:S04]  /*6770*/  LOP3.LUT P0, RZ, R4, 0x7fffffff, RZ, 0xc0, !PT ;  /* 0x7fffffff04ff7812 */ /* 0x000fc8000780c0ff */
[----:B------:R-:W-:-:S13]  /*6780*/  PLOP3.LUT P0, PT, P1, P0, PT, 0x2f, 0xf2 ;  /* 0x0000000000f2781c */ /* 0x000fda0000f00577 */
[----:B------:R-:W-:Y:S05]  /*6790*/  @P0 BRA `(.L_x_143) ;  /* 0x0000000400000947 */ /* 0x000fea0003800000 */
[----:B------:R-:W-:Y:S02]  /*67a0*/  ISETP.GE.AND P0, PT, R32, RZ, PT ;  /* 0x000000ff2000720c */ /* 0x000fe40003f06270 */
[----:B------:R-:W-:-:S11]  /*67b0*/  ISETP.GE.AND P1, PT, R34, RZ, PT ;  /* 0x000000ff2200720c */ /* 0x000fd60003f26270 */
[----:B------:R-:W-:Y:S01]  /*67c0*/  @P0 MOV R29, RZ ;  /* 0x000000ff001d0202 */ /* 0x000fe20000000f00 */
[----:B------:R-:W-:Y:S01]  /*67d0*/  @!P0 FFMA R5, R5, 1.84467440737095516160e+19, RZ ;  /* 0x5f80000005058823 */ /* 0x000fe200000000ff */
[----:B------:R-:W-:Y:S01]  /*67e0*/  @!P0 MOV R29, 0xffffffc0 ;  /* 0xffffffc0001d8802 */ /* 0x000fe20000000f00 */
[----:B------:R-:W-:-:S04]  /*67f0*/  @!P1 FFMA R4, R4, 1.84467440737095516160e+19, RZ ;  /* 0x5f80000004049823 */ /* 0x000fc800000000ff */
[----:B------:R-:W-:-:S07]  /*6800*/  @!P1 VIADD R29, R29, 0x40 ;  /* 0x000000401d1d9836 */ /* 0x000fce0000000000 */
.L_x_139:
[----:B------:R-:W-:Y:S01]  /*6810*/  LEA R35, R6, 0xc0800000, 0x17 ;  /* 0xc080000006237811 */ /* 0x000fe200078eb8ff */
[----:B------:R-:W-:Y:S01]  /*6820*/  BSSY.RECONVERGENT B1, `(.L_x_144) ;  /* 0x0000036000017945 */ /* 0x000fe20003800200 */
[----:B------:R-:W-:Y:S02]  /*6830*/  IADD3 R32, PT, PT, R33, -0x7f, RZ ;  /* 0xffffff8121207810 */ /* 0x000fe40007ffe0ff */
[----:B------:R-:W-:Y:S02]  /*6840*/  IADD3 R36, PT, PT, -R35, R4, RZ ;  /* 0x0000000423247210 */ /* 0x000fe40007ffe1ff */
[----:B------:R-:W-:Y:S02]  /*6850*/  IADD3 R6, PT, PT, R32, 0x7f, -R6 ;  /* 0x0000007f20067810 */ /* 0x000fe40007ffe806 */
[----:B------:R-:W0:Y:S01]  /*6860*/  MUFU.RCP R4, R36 ;  /* 0x0000002400047308 */ /* 0x000e220000001000 */
[----:B------:R-:W-:Y:S02]  /*6870*/  FADD.FTZ R35, -R36, -RZ ;  /* 0x800000ff24237221 */ /* 0x000fe40000010100 */
[----:B------:R-:W-:-:S02]  /*6880*/  IMAD.IADD R29, R6, 0x1, R29 ;  /* 0x00000001061d7824 */ /* 0x000fc400078e021d */
[----:B0-----:R-:W-:-:S04]  /*6890*/  FFMA R33, R4, R35, 1 ;  /* 0x3f80000004217423 */ /* 0x001fc80000000023 */
[----:B------:R-:W-:Y:S01]  /*68a0*/  FFMA R33, R4, R33, R4 ;  /* 0x0000002104217223 */ /* 0x000fe20000000004 */
[----:B------:R-:W-:-:S04]  /*68b0*/  IMAD R4, R32, -0x800000, R5 ;  /* 0xff80000020047824 */ /* 0x000fc800078e0205 */
[----:B------:R-:W-:-:S04]  /*68c0*/  FFMA R34, R4, R33, RZ ;  /* 0x0000002104227223 */ /* 0x000fc800000000ff */
[----:B------:R-:W-:-:S04]  /*68d0*/  FFMA R5, R35, R34, R4 ;  /* 0x0000002223057223 */ /* 0x000fc80000000004 */
[----:B------:R-:W-:-:S04]  /*68e0*/  FFMA R34, R33, R5, R34 ;  /* 0x0000000521227223 */ /* 0x000fc80000000022 */
[----:B------:R-:W-:-:S04]  /*68f0*/  FFMA R35, R35, R34, R4 ;  /* 0x0000002223237223 */ /* 0x000fc80000000004 */
[----:B------:R-:W-:-:S05]  /*6900*/  FFMA R4, R33, R35, R34 ;  /* 0x0000002321047223 */ /* 0x000fca0000000022 */
[----:B------:R-:W-:-:S04]  /*6910*/  SHF.R.U32.HI R6, RZ, 0x17, R4 ;  /* 0x00000017ff067819 */ /* 0x000fc80000011604 */
[----:B------:R-:W-:-:S04]  /*6920*/  LOP3.LUT R6, R6, 0xff, RZ, 0xc0, !PT ;  /* 0x000000ff06067812 */ /* 0x000fc800078ec0ff */
[----:B------:R-:W-:-:S04]  /*6930*/  IADD3 R5, PT, PT, R6, R29, RZ ;  /* 0x0000001d06057210 */ /* 0x000fc80007ffe0ff */
[----:B------:R-:W-:-:S04]  /*6940*/  IADD3 R6, PT, PT, R5, -0x1, RZ ;  /* 0xffffffff05067810 */ /* 0x000fc80007ffe0ff */
[----:B------:R-:W-:-:S13]  /*6950*/  ISETP.GE.U32.AND P0, PT, R6, 0xfe, PT ;  /* 0x000000fe0600780c */ /* 0x000fda0003f06070 */
[----:B------:R-:W-:Y:S05]  /*6960*/  @!P0 BRA `(.L_x_145) ;  /* 0x0000000000808947 */ /* 0x000fea0003800000 */
[----:B------:R-:W-:-:S13]  /*6970*/  ISETP.GT.AND P0, PT, R5, 0xfe, PT ;  /* 0x000000fe0500780c */ /* 0x000fda0003f04270 */
[----:B------:R-:W-:Y:S05]  /*6980*/  @P0 BRA `(.L_x_146) ;  /* 0x00000000006c0947 */ /* 0x000fea0003800000 */
[----:B------:R-:W-:-:S13]  /*6990*/  ISETP.GE.AND P0, PT, R5, 0x1, PT ;  /* 0x000000010500780c */ /* 0x000fda0003f06270 */
[----:B------:R-:W-:Y:S05]  /*69a0*/  @P0 BRA `(.L_x_147) ;  /* 0x0000000000740947 */ /* 0x000fea0003800000 */
[----:B------:R-:W-:Y:S02]  /*69b0*/  ISETP.GE.AND P0, PT, R5, -0x18, PT ;  /* 0xffffffe80500780c */ /* 0x000fe40003f06270 */
[----:B------:R-:W-:-:S11]  /*69c0*/  LOP3.LUT R4, R4, 0x80000000, RZ, 0xc0, !PT ;  /* 0x8000000004047812 */ /* 0x000fd600078ec0ff */
[----:B------:R-:W-:Y:S05]  /*69d0*/  @!P0 BRA `(.L_x_147) ;  /* 0x0000000000688947 */ /* 0x000fea0003800000 */
[CCC-:B------:R-:W-:Y:S01]  /*69e0*/  FFMA.RZ R6, R33.reuse, R35.reuse, R34.reuse ;  /* 0x0000002321067223 */ /* 0x1c0fe2000000c022 */
[CCC-:B------:R-:W-:Y:S01]  /*69f0*/  FFMA.RP R29, R33.reuse, R35.reuse, R34.reuse ;  /* 0x00000023211d7223 */ /* 0x1c0fe20000008022 */
[----:B------:R-:W-:Y:S01]  /*6a00*/  FFMA.RM R34, R33, R35, R34 ;  /* 0x0000002321227223 */ /* 0x000fe20000004022 */
[C---:B------:R-:W-:Y:S02]  /*6a10*/  ISETP.NE.AND P0, PT, R5.reuse, RZ, PT ;  /* 0x000000ff0500720c */ /* 0x040fe40003f05270 */
[----:B------:R-:W-:Y:S02]  /*6a20*/  LOP3.LUT R6, R6, 0x7fffff, RZ, 0xc0, !PT ;  /* 0x007fffff06067812 */ /* 0x000fe400078ec0ff */
[C---:B------:R-:W-:Y:S02]  /*6a30*/  ISETP.NE.AND P1, PT, R5.reuse, RZ, PT ;  /* 0x000000ff0500720c */ /* 0x040fe40003f25270 */
[----:B------:R-:W-:Y:S01]  /*6a40*/  LOP3.LUT R33, R6, 0x800000, RZ, 0xfc, !PT ;  /* 0x0080000006217812 */ /* 0x000fe200078efcff */
[C---:B------:R-:W-:Y:S01]  /*6a50*/  VIADD R6, R5.reuse, 0x20 ;  /* 0x0000002005067836 */ /* 0x040fe20000000000 */
[----:B------:R-:W-:-:S02]  /*6a60*/  IADD3 R5, PT, PT, -R5, RZ, RZ ;  /* 0x000000ff05057210 */ /* 0x000fc40007ffe1ff */
[----:B------:R-:W-:Y:S02]  /*6a70*/  FSETP.NEU.FTZ.AND P2, PT, R29, R34, PT ;  /* 0x000000221d00720b */ /* 0x000fe40003f5d000 */
[----:B------:R-:W-:Y:S02]  /*6a80*/  SHF.L.U32 R6, R33, R6, RZ ;  /* 0x0000000621067219 */ /* 0x000fe400000006ff */
[----:B------:R-:W-:Y:S02]  /*6a90*/  SEL R32, R5, RZ, P0 ;  /* 0x000000ff05207207 */ /* 0x000fe40000000000 */
[----:B------:R-:W-:Y:S02]  /*6aa0*/  ISETP.NE.AND P1, PT, R6, RZ, P1 ;  /* 0x000000ff0600720c */ /* 0x000fe40000f25270 */
[----:B------:R-:W-:Y:S02]  /*6ab0*/  SHF.R.U32.HI R32, RZ, R32, R33 ;  /* 0x00000020ff207219 */ /* 0x000fe40000011621 */
[----:B------:R-:W-:-:S02]  /*6ac0*/  PLOP3.LUT P1, PT, P2, P1, PT, 0xf8, 0x8f ;  /* 0x00000000008f781c */ /* 0x000fc40001723f70 */
[----:B------:R-:W-:Y:S02]  /*6ad0*/  SHF.R.U32.HI R6, RZ, 0x1, R32 ;  /* 0x00000001ff067819 */ /* 0x000fe40000011620 */
[----:B------:R-:W-:-:S04]  /*6ae0*/  SEL R5, RZ, 0x1, !P1 ;  /* 0x00000001ff057807 */ /* 0x000fc80004800000 */
[----:B------:R-:W-:-:S04]  /*6af0*/  LOP3.LUT R5, R5, 0x1, R6, 0xf8, !PT ;  /* 0x0000000105057812 */ /* 0x000fc800078ef806 */
[----:B------:R-:W-:-:S04]  /*6b00*/  LOP3.LUT R5, R5, R32, RZ, 0xc0, !PT ;  /* 0x0000002005057212 */ /* 0x000fc800078ec0ff */
[----:B------:R-:W-:-:S04]  /*6b10*/  IADD3 R5, PT, PT, R6, R5, RZ ;  /* 0x0000000506057210 */ /* 0x000fc80007ffe0ff */
[----:B------:R-:W-:Y:S01]  /*6b20*/  LOP3.LUT R4, R5, R4, RZ, 0xfc, !PT ;  /* 0x0000000405047212 */ /* 0x000fe200078efcff */
[----:B------:R-:W-:Y:S06]  /*6b30*/  BRA `(.L_x_147) ;  /* 0x0000000000107947 */ /* 0x000fec0003800000 */
.L_x_146:
[----:B------:R-:W-:-:S04]  /*6b40*/  LOP3.LUT R4, R4, 0x80000000, RZ, 0xc0, !PT ;  /* 0x8000000004047812 */ /* 0x000fc800078ec0ff */
[----:B------:R-:W-:Y:S01]  /*6b50*/  LOP3.LUT R4, R4, 0x7f800000, RZ, 0xfc, !PT ;  /* 0x7f80000004047812 */ /* 0x000fe200078efcff */
[----:B------:R-:W-:Y:S06]  /*6b60*/  BRA `(.L_x_147) ;  /* 0x0000000000047947 */ /* 0x000fec0003800000 */
.L_x_145:
[----:B------:R-:W-:-:S07]  /*6b70*/  IMAD R4, R29, 0x800000, R4 ;  /* 0x008000001d047824 */ /* 0x000fce00078e0204 */
.L_x_147:
[----:B------:R-:W-:Y:S05]  /*6b80*/  BSYNC.RECONVERGENT B1 ;  /* 0x0000000000017941 */ /* 0x000fea0003800200 */
.L_x_144:
[----:B------:R-:W-:Y:S05]  /*6b90*/  BRA `(.L_x_148) ;  /* 0x0000000000207947 */ /* 0x000fea0003800000 */
.L_x_143:
[----:B------:R-:W-:-:S04]  /*6ba0*/  LOP3.LUT R4, R4, 0x80000000, R5, 0x48, !PT ;  /* 0x8000000004047812 */ /* 0x000fc800078e4805 */
[----:B------:R-:W-:Y:S01]  /*6bb0*/  LOP3.LUT R4, R4, 0x7f800000, RZ, 0xfc, !PT ;  /* 0x7f80000004047812 */ /* 0x000fe200078efcff */
[----:B------:R-:W-:Y:S06]  /*6bc0*/  BRA `(.L_x_148) ;  /* 0x0000000000147947 */ /* 0x000fec0003800000 */
.L_x_142:
[----:B------:R-:W-:Y:S01]  /*6bd0*/  LOP3.LUT R4, R4, 0x80000000, R5, 0x48, !PT ;  /* 0x8000000004047812 */ /* 0x000fe200078e4805 */
[----:B------:R-:W-:Y:S06]  /*6be0*/  BRA `(.L_x_148) ;  /* 0x00000000000c7947 */ /* 0x000fec0003800000 */
.L_x_141:
[----:B------:R-:W0:Y:S01]  /*6bf0*/  MUFU.RSQ R4, -QNAN ;  /* 0xffc0000000047908 */ /* 0x000e220000001400 */
[----:B------:R-:W-:Y:S05]  /*6c00*/  BRA `(.L_x_148) ;  /* 0x0000000000047947 */ /* 0x000fea0003800000 */
.L_x_140:
[----:B------:R-:W-:-:S07]  /*6c10*/  FADD.FTZ R4, R5, R4 ;  /* 0x0000000405047221 */ /* 0x000fce0000010000 */
.L_x_148:
[----:B------:R-:W-:Y:S05]  /*6c20*/  BSYNC.RECONVERGENT B0 ;  /* 0x0000000000007941 */ /* 0x000fea0003800200 */
.L_x_138:
[----:B------:R-:W-:Y:S01]  /*6c30*/  HFMA2 R33, -RZ, RZ, 0, 0 ;  /* 0x00000000ff217431 */ /* 0x000fe200000001ff */
[----:B------:R-:W-:-:S04]  /*6c40*/  MOV R32, R30 ;  /* 0x0000001e00207202 */ /* 0x000fc80000000f00 */
[----:B0-----:R-:W-:Y:S05]  /*6c50*/  RET.REL.NODEC R32 `(avsl_many_series_one_param_f32) ;  /* 0xffffff9020e87950 */ /* 0x001fea0003c3ffff */
.L_x_149:
[----:B------:R-:W-:-:S00]  /*6c60*/  BRA `(.L_x_149) ;  /* 0xfffffffc00fc7947 */ /* 0x000fc0000383ffff */
[----:B------:R-:W-:-:S00]  /*6c70*/  NOP ;  /* 0x0000000000007918 */ /* 0x000fc00000000000 */
        /* <DEDUP_REMOVED lines=8> */
.L_x_252:


//--------------------- .text.avsl_batch_f32      --------------------------
	.section	.text.avsl_batch_f32,"ax",@progbits
	.align	128
        .global         avsl_batch_f32
        .type           avsl_batch_f32,@function
        .size           avsl_batch_f32,(.L_x_255 - avsl_batch_f32)
        .other          avsl_batch_f32,@"STO_CUDA_ENTRY STV_DEFAULT"
avsl_batch_f32:
.text.avsl_batch_f32:
[----:B------:R-:W0:Y:S01]  /*0000*/  LDC R1, c[0x0][0x37c] ;  /* 0x0000df00ff017b82 */ /* 0x000e220000000800 */
[----:B------:R-:W1:Y:S07]  /*0010*/  S2R R0, SR_TID.X ;  /* 0x0000000000007919 */ /* 0x000e6e0000002100 */
[----:B------:R-:W1:Y:S01]  /*0020*/  S2UR UR4, SR_CTAID.X ;  /* 0x00000000000479c3 */ /* 0x000e620000002500 */
[----:B------:R-:W2:Y:S01]  /*0030*/  LDCU UR5, c[0x0][0x3c0] ;  /* 0x00007800ff0577ac */ /* 0x000ea20008000800 */
[----:B0-----:R-:W-:-:S06]  /*0040*/  VIADD R1, R1, 0xfffff1c0 ;  /* 0xfffff1c001017836 */ /* 0x001fcc0000000000 */
[----:B------:R-:W1:Y:S02]  /*0050*/  LDC R9, c[0x0][0x360] ;  /* 0x0000d800ff097b82 */ /* 0x000e640000000800 */
[----:B-1----:R-:W-:-:S05]  /*0060*/  IMAD R9, R9, UR4, R0 ;  /* 0x0000000409097c24 */ /* 0x002fca000f8e0200 */
[----:B--2---:R-:W-:-:S13]  /*0070*/  ISETP.GE.AND P0, PT, R9, UR5, PT ;  /* 0x0000000509007c0c */ /* 0x004fda000bf06270 */
[----:B------:R-:W-:Y:S05]  /*0080*/  @P0 EXIT ;  /* 0x000000000000094d */ /* 0x000fea0003800000 */
[----:B------:R-:W0:Y:S01]  /*0090*/  LDC.64 R4, c[0x0][0x3a8] ;  /* 0x0000ea00ff047b82 */ /* 0x000e220000000a00 */
[----:B------:R-:W1:Y:S01]  /*00a0*/  LDCU.64 UR4, c[0x0][0x358] ;  /* 0x00006b00ff0477ac */ /* 0x000e620008000a00 */
[----:B------:R-:W2:Y:S06]  /*00b0*/  LDCU.64 UR6, c[0x0][0x3b8] ;  /* 0x00007700ff0677ac */ /* 0x000eac0008000a00 */
[----:B------:R-:W3:Y:S08]  /*00c0*/  LDC.64 R2, c[0x0][0x3a0] ;  /* 0x0000e800ff027b82 */ /* 0x000ef00000000a00 */
[----:B------:R-:W4:Y:S01]  /*00d0*/  LDC.64 R6, c[0x0][0x3b0] ;  /* 0x0000ec00ff067b82 */ /* 0x000f220000000a00 */
[----:B0-----:R-:W-:-:S07]  /*00e0*/  IMAD.WIDE R4, R9, 0x4, R4 ;  /* 0x0000000409047825 */ /* 0x001fce00078e0204 */
[----:B------:R-:W0:Y:S01]  /*00f0*/  LDC.64 R10, c[0x0][0x398] ;  /* 0x0000e600ff0a7b82 */ /* 0x000e220000000a00 */
[----:B-1----:R-:W2:Y:S01]  /*0100*/  LDG.E.CONSTANT R53, desc[UR4][R4.64] ;  /* 0x0000000404357981 */ /* 0x002ea2000c1e9900 */
[----:B---3--:R-:W-:-:S06]  /*0110*/  IMAD.WIDE R2, R9, 0x4, R2 ;  /* 0x0000000409027825 */ /* 0x008fcc00078e0202 */
[----:B------:R-:W3:Y:S01]  /*0120*/  LDG.E.CONSTANT R2, desc[UR4][R2.64] ;  /* 0x0000000402027981 */ /* 0x000ee2000c1e9900 */
[----:B----4-:R-:W-:-:S05]  /*0130*/  IMAD.WIDE R6, R9, 0x4, R6 ;  /* 0x0000000409067825 */ /* 0x010fca00078e0206 */
[----:B------:R1:W5:Y:S01]  /*0140*/  LDG.E.CONSTANT R51, desc[UR4][R6.64] ;  /* 0x0000000406337981 */ /* 0x000362000c1e9900 */
[----:B0-----:R-:W-:-:S04]  /*0150*/  IMAD.WIDE R8, R9, R10, RZ ;  /* 0x0000000a09087225 */ /* 0x001fc800078e02ff */
[C---:B------:R-:W-:Y:S01]  /*0160*/  IMAD.SHL.U32 R32, R8.reuse, 0x4, RZ ;  /* 0x0000000408207824 */ /* 0x040fe200078e00ff */
[----:B------:R-:W-:-:S04]  /*0170*/  SHF.L.U64.HI R33, R8, 0x2, R9 ;  /* 0x0000000208217819 */ /* 0x000fc80000010209 */
[----:B--2---:R-:W-:-:S04]  /*0180*/  IADD3 R30, P1, PT, R32, UR6, RZ ;  /* 0x00000006201e7c10 */ /* 0x004fc8000ff3e0ff */
[----:B------:R-:W-:Y:S02]  /*0190*/  IADD3.X R31, PT, PT, R33, UR7, RZ, P1, !PT ;  /* 0x00000007211f7c10 */ /* 0x000fe40008ffe4ff */
[----:B------:R-:W-:-:S05]  /*01a0*/  VIMNMX R0, PT, PT, R53, 0x1, !PT ;  /* 0x0000000135007848 */ /* 0x000fca0007fe0100 */
[----:B------:R-:W-:Y:S01]  /*01b0*/  IMAD.IADD R11, R0, 0x1, R11 ;  /* 0x00000001000b7824 */ /* 0x000fe200078e020b */
[----:B---3--:R-:W-:-:S03]  /*01c0*/  VIMNMX R54, PT, PT, R2, 0x1, !PT ;  /* 0x0000000102367848 */ /* 0x008fc60007fe0100 */
[C---:B------:R-:W-:Y:S01]  /*01d0*/  VIADD R52, R11.reuse, 0xffffffff ;  /* 0xffffffff0b347836 */ /* 0x040fe20000000000 */
[----:B------:R-:W-:-:S13]  /*01e0*/  ISETP.GT.AND P0, PT, R11, R10, PT ;  /* 0x0000000a0b00720c */ /* 0x000fda0003f04270 */
[----:B-1----:R-:W-:Y:S05]  /*01f0*/  @!P0 BRA `(.L_x_150) ;  /* 0x0000000400388947 */ /* 0x002fea0003800000 */
[----:B------:R-:W-:-:S13]  /*0200*/  ISETP.GE.AND P0, PT, R10, 0x1, PT ;  /* 0x000000010a00780c */ /* 0x000fda0003f06270 */
[----:B------:R-:W-:Y:S05]  /*0210*/  @!P0 EXIT ;  /* 0x000000000000894d */ /* 0x000fea0003800000 */
[C---:B------:R-:W-:Y:S01]  /*0220*/  ISETP.GE.U32.AND P0, PT, R10.reuse, 0x10, PT ;  /* 0x000000100a00780c */ /* 0x040fe20003f06070 */
[----:B------:R-:W-:Y:S01]  /*0230*/  IMAD.MOV.U32 R5, RZ, RZ, RZ ;  /* 0x000000ffff057224 */ /* 0x000fe200078e00ff */
[----:B------:R-:W-:-:S04]  /*0240*/  LOP3.LUT R6, R10, 0xf, RZ, 0xc0, !PT ;  /* 0x0000000f0a067812 */ /* 0x000fc800078ec0ff */
[----:B------:R-:W-:-:S07]  /*0250*/  ISETP.NE.AND P1, PT, R6, RZ, PT ;  /* 0x000000ff0600720c */ /* 0x000fce0003f25270 */
[----:B------:R-:W-:Y:S06]  /*0260*/  @!P0 BRA `(.L_x_151) ;  /* 0x0000000000708947 */ /* 0x000fec0003800000 */
[----:B------:R-:W-:Y:S01]  /*0270*/  IADD3 R4, P0, PT, R30, 0x20, RZ ;  /* 0x000000201e047810 */ /* 0x000fe20007f1e0ff */
[----:B------:R-:W-:Y:S01]  /*0280*/  IMAD.MOV.U32 R9, RZ, RZ, 0x7fffffff ;  /* 0x7fffffffff097424 */ /* 0x000fe200078e00ff */
[----:B------:R-:W-:-:S03]  /*0290*/  LOP3.LUT R5, R10, 0x7ffffff0, RZ, 0xc0, !PT ;  /* 0x7ffffff00a057812 */ /* 0x000fc600078ec0ff */
[----:B------:R-:W-:Y:S02]  /*02a0*/  IMAD.X R7, RZ, RZ, R31, P0 ;  /* 0x000000ffff077224 */ /* 0x000fe400000e061f */
[----:B------:R-:W-:-:S07]  /*02b0*/  IMAD.MOV R0, RZ, RZ, -R5 ;  /* 0x000000ffff007224 */ /* 0x000fce00078e0a05 */
.L_x_152:
[----:B0-----:R-:W-:Y:S01]  /*02c0*/  MOV R2, R4 ;  /* 0x0000000400027202 */ /* 0x001fe20000000f00 */
[----:B------:R-:W-:Y:S02]  /*02d0*/  IMAD.MOV.U32 R3, RZ, RZ, R7 ;  /* 0x000000ffff037224 */ /* 0x000fe400078e0007 */
[----:B------:R-:W-:Y:S01]  /*02e0*/  VIADD R0, R0, 0x10 ;  /* 0x0000001000007836 */ /* 0x000fe20000000000 */
[----:B------:R-:W-:Y:S02]  /*02f0*/  IADD3 R4, P2, PT, R2, 0x40, RZ ;  /* 0x0000004002047810 */ /* 0x000fe40007f5e0ff */
[----:B------:R0:W-:Y:S02]  /*0300*/  STG.E desc[UR4][R2.64+-0x20], R9 ;  /* 0xffffe00902007986 */ /* 0x0001e4000c101904 */
[----:B------:R-:W-:Y:S01]  /*0310*/  ISETP.NE.AND P0, PT, R0, RZ, PT ;  /* 0x000000ff0000720c */ /* 0x000fe20003f05270 */
[----:B------:R-:W-:Y:S01]  /*0320*/  IMAD.X R7, RZ, RZ, R3, P2 ;  /* 0x000000ffff077224 */ /* 0x000fe200010e0603 */
[----:B------:R0:W-:Y:S04]  /*0330*/  STG.E desc[UR4][R2.64+-0x1c], R9 ;  /* 0xffffe40902007986 */ /* 0x0001e8000c101904 */
        /* <DEDUP_REMOVED lines=13> */
[----:B------:R0:W-:Y:S01]  /*0410*/  STG.E desc[UR4][R2.64+0x1c], R9 ;  /* 0x00001c0902007986 */ /* 0x0001e2000c101904 */
[----:B------:R-:W-:Y:S05]  /*0420*/  @P0 BRA `(.L_x_152) ;  /* 0xfffffffc00a40947 */ /* 0x000fea000383ffff */
.L_x_151:
[----:B------:R-:W-:Y:S05]  /*0430*/  @!P1 EXIT ;  /* 0x000000000000994d */ /* 0x000fea0003800000 */
[----:B------:R-:W-:Y:S02]  /*0440*/  ISETP.GE.U32.AND P0, PT, R6, 0x8, PT ;  /* 0x000000080600780c */ /* 0x000fe40003f06070 */
[----:B------:R-:W-:-:S04]  /*0450*/  LOP3.LUT R4, R10, 0x7, RZ, 0xc0, !PT ;  /* 0x000000070a047812 */ /* 0x000fc800078ec0ff */
[----:B------:R-:W-:-:S07]  /*0460*/  ISETP.NE.AND P1, PT, R4, RZ, PT ;  /* 0x000000ff0400720c */ /* 0x000fce0003f25270 */
[----:B------:R-:W-:Y:S06]  /*0470*/  @!P0 BRA `(.L_x_153) ;  /* 0x00000000002c8947 */ /* 0x000fec0003800000 */
[----:B------:R-:W-:Y:S02]  /*0480*/  IMAD.MOV.U32 R7, RZ, RZ, 0x7fffffff ;  /* 0x7fffffffff077424 */ /* 0x000fe400078e00ff */
[----:B0-----:R-:W-:-:S04]  /*0490*/  IMAD.WIDE.U32 R2, R5, 0x4, R30 ;  /* 0x0000000405027825 */ /* 0x001fc800078e001e */
[----:B------:R-:W-:Y:S01]  /*04a0*/  VIADD R5, R5, 0x8 ;  /* 0x0000000805057836 */ /* 0x000fe20000000000 */
[----:B------:R1:W-:Y:S04]  /*04b0*/  STG.E desc[UR4][R2.64], R7 ;  /* 0x0000000702007986 */ /* 0x0003e8000c101904 */
[----:B------:R1:W-:Y:S04]  /*04c0*/  STG.E desc[UR4][R2.64+0x4], R7 ;  /* 0x0000040702007986 */ /* 0x0003e8000c101904 */
[----:B------:R1:W-:Y:S04]  /*04d0*/  STG.E desc[UR4][R2.64+0x8], R7 ;  /* 0x0000080702007986 */ /* 0x0003e8000c101904 */
[----:B------:R1:W-:Y:S04]  /*04e0*/  STG.E desc[UR4][R2.64+0xc], R7 ;  /* 0x00000c0702007986 */ /* 0x0003e8000c101904 */
[----:B------:R1:W-:Y:S04]  /*04f0*/  STG.E desc[UR4][R2.64+0x10], R7 ;  /* 0x0000100702007986 */ /* 0x0003e8000c101904 */
[----:B------:R1:W-:Y:S04]  /*0500*/  STG.E desc[UR4][R2.64+0x14], R7 ;  /* 0x0000140702007986 */ /* 0x0003e8000c101904 */
[----:B------:R1:W-:Y:S04]  /*0510*/  STG.E desc[UR4][R2.64+0x18], R7 ;  /* 0x0000180702007986 */ /* 0x0003e8000c101904 */
[----:B------:R1:W-:Y:S02]  /*0520*/  STG.E desc[UR4][R2.64+0x1c], R7 ;  /* 0x00001c0702007986 */ /* 0x0003e4000c101904 */
.L_x_153:
[----:B------:R-:W-:Y:S05]  /*0530*/  @!P1 EXIT ;  /* 0x000000000000994d */ /* 0x000fea0003800000 */
[----:B------:R-:W-:Y:S02]  /*0540*/  ISETP.GE.U32.AND P0, PT, R4, 0x4, PT ;  /* 0x000000040400780c */ /* 0x000fe40003f06070 */
[----:B------:R-:W-:-:S04]  /*0550*/  LOP3.LUT R0, R10, 0x3, RZ, 0xc0, !PT ;  /* 0x000000030a007812 */ /* 0x000fc800078ec0ff */
[----:B------:R-:W-:-:S07]  /*0560*/  ISETP.NE.AND P1, PT, R0, RZ, PT ;  /* 0x000000ff0000720c */ /* 0x000fce0003f25270 */
[----:B------:R-:W-:Y:S06]  /*0570*/  @!P0 BRA `(.L_x_154) ;  /* 0x00000000001c8947 */ /* 0x000fec0003800000 */
[----:B------:R-:W-:-:S04]  /*0580*/  IMAD.WIDE.U32 R30, R5, 0x4, R30 ;  /* 0x00000004051e7825 */ /* 0x000fc800078e001e */
[----:B01----:R-:W-:Y:S02]  /*0590*/  IMAD.MOV.U32 R3, RZ, RZ, 0x7fffffff ;  /* 0x7fffffffff037424 */ /* 0x003fe400078e00ff */
[----:B------:R-:W-:-:S03]  /*05a0*/  VIADD R5, R5, 0x4 ;  /* 0x0000000405057836 */ /* 0x000fc60000000000 */
[----:B------:R2:W-:Y:S04]  /*05b0*/  STG.E desc[UR4][R30.64], R3 ;  /* 0x000000031e007986 */ /* 0x0005e8000c101904 */
[----:B------:R2:W-:Y:S04]  /*05c0*/  STG.E desc[UR4][R30.64+0x4], R3 ;  /* 0x000004031e007986 */ /* 0x0005e8000c101904 */
[----:B------:R2:W-:Y:S04]  /*05d0*/  STG.E desc[UR4][R30.64+0x8], R3 ;  /* 0x000008031e007986 */ /* 0x0005e8000c101904 */
[----:B------:R2:W-:Y:S02]  /*05e0*/  STG.E desc[UR4][R30.64+0xc], R3 ;  /* 0x00000c031e007986 */ /* 0x0005e4000c101904 */
.L_x_154:
[----:B------:R-:W-:Y:S05]  /*05f0*/  @!P1 EXIT ;  /* 0x000000000000994d */ /* 0x000fea0003800000 */
[----:B------:R-:W-:Y:S01]  /*0600*/  IMAD.WIDE.U32 R32, R5, 0x4, R32 ;  /* 0x0000000405207825 */ /* 0x000fe200078e0020 */
[----:B-1----:R-:W-:-:S03]  /*0610*/  MOV R7, 0x7fffffff ;  /* 0x7fffffff00077802 */ /* 0x002fc60000000f00 */
[----:B------:R-:W-:Y:S01]  /*0620*/  IMAD.MOV R0, RZ, RZ, -R0 ;  /* 0x000000ffff007224 */ /* 0x000fe200078e0a00 */
[----:B------:R-:W-:-:S04]  /*0630*/  IADD3 R4, P0, PT, R32, UR6, RZ ;  /* 0x0000000620047c10 */ /* 0x000fc8000ff1e0ff */
[----:B------:R-:W-:-:S09]  /*0640*/  IADD3.X R5, PT, PT, R33, UR7, RZ, P0, !PT ;  /* 0x0000000721057c10 */ /* 0x000fd200087fe4ff */
.L_x_155:
[----:B------:R-:W-:Y:S02]  /*0650*/  VIADD R0, R0, 0x1 ;  /* 0x0000000100007836 */ /* 0x000fe40000000000 */
[----:B0-----:R-:W-:Y:S01]  /*0660*/  IMAD.MOV.U32 R2, RZ, RZ, R4 ;  /* 0x000000ffff027224 */ /* 0x001fe200078e0004 */
[----:B------:R-:W-:Y:S01]  /*0670*/  IADD3 R4, P1, PT, R4, 0x4, RZ ;  /* 0x0000000404047810 */ /* 0x000fe20007f3e0ff */
[----:B--2---:R-:W-:Y:S01]  /*0680*/  IMAD.MOV.U32 R3, RZ, RZ, R5 ;  /* 0x000000ffff037224 */ /* 0x004fe200078e0005 */
[----:B------:R-:W-:-:S03]  /*0690*/  ISETP.NE.AND P0, PT, R0, RZ, PT ;  /* 0x000000ff0000720c */ /* 0x000fc60003f05270 */
[----:B------:R-:W-:Y:S01]  /*06a0*/  IMAD.X R5, RZ, RZ, R5, P1 ;  /* 0x000000ffff057224 */ /* 0x000fe200008e0605 */
[----:B------:R0:W-:Y:S09]  /*06b0*/  STG.E desc[UR4][R2.64], R7 ;  /* 0x0000000702007986 */ /* 0x0001f2000c101904 */
[----:B------:R-:W-:Y:S05]  /*06c0*/  @!P0 EXIT ;  /* 0x000000000000894d */ /* 0x000fea0003800000 */
[----:B------:R-:W-:Y:S05]  /*06d0*/  BRA `(.L_x_155) ;  /* 0xfffffffc00dc7947 */ /* 0x000fea000383ffff */
.L_x_150:
[----:B------:R-:W0:Y:S01]  /*06e0*/  I2F.F64.U32 R2, R0 ;  /* 0x0000000000027312 */ /* 0x000e220000201800 */
[----:B------:R-:W-:Y:S07]  /*06f0*/  BSSY.RECONVERGENT B0, `(.L_x_156) ;  /* 0x0000012000007945 */ /* 0x000fee0003800200 */
[----:B0-----:R-:W0:Y:S01]  /*0700*/  MUFU.RCP64H R5, R3 ;  /* 0x0000000300057308 */ /* 0x001e220000001800 */
[----:B------:R-:W-:-:S05]  /*0710*/  VIADD R4, R3, 0x300402 ;  /* 0x0030040203047836 */ /* 0x000fca0000000000 */
[----:B------:R-:W-:Y:S01]  /*0720*/  FSETP.GEU.AND P0, PT, |R4|, 5.8789094863358348022e-39, PT ;  /* 0x004004020400780b */ /* 0x000fe20003f0e200 */
[----:B0-----:R-:W-:-:S08]  /*0730*/  DFMA R6, -R2, R4, 1 ;  /* 0x3ff000000206742b */ /* 0x001fd00000000104 */
[----:B------:R-:W-:-:S08]  /*0740*/  DFMA R6, R6, R6, R6 ;  /* 0x000000060606722b */ /* 0x000fd00000000006 */
[----:B------:R-:W-:-:S08]  /*0750*/  DFMA R6, R4, R6, R4 ;  /* 0x000000060406722b */ /* 0x000fd00000000004 */
[----:B------:R-:W-:-:S08]  /*0760*/  DFMA R28, -R2, R6, 1 ;  /* 0x3ff00000021c742b */ /* 0x000fd00000000106 */
[----:B------:R-:W-:Y:S01]  /*0770*/  DFMA R28, R6, R28, R6 ;  /* 0x0000001c061c722b */ /* 0x000fe20000000006 */
[----:B------:R-:W-:Y:S10]  /*0780*/  @P0 BRA `(.L_x_157) ;  /* 0x0000000000200947 */ /* 0x000ff40003800000 */
[----:B------:R-:W-:Y:S01]  /*0790*/  LOP3.LUT R0, R3, 0x7fffffff, RZ, 0xc0, !PT ;  /* 0x7fffffff03007812 */ /* 0x000fe200078ec0ff */
[----:B------:R-:W-:Y:S01]  /*07a0*/  IMAD.MOV.U32 R10, RZ, RZ, R2 ;  /* 0x000000ffff0a7224 */ /* 0x000fe200078e0002 */
[----:B------:R-:W-:Y:S01]  /*07b0*/  MOV R12, 0x7f0 ;  /* 0x000007f0000c7802 */ /* 0x000fe20000000f00 */
[----:B------:R-:W-:Y:S02]  /*07c0*/  IMAD.MOV.U32 R11, RZ, RZ, R3 ;  /* 0x000000ffff0b7224 */ /* 0x000fe400078e0003 */
[----:B------:R-:W-:-:S07]  /*07d0*/  VIADD R9, R0, 0xfff00000 ;  /* 0xfff0000000097836 */ /* 0x000fce0000000000 */
[----:B-----5:R-:W-:Y:S05]  /*07e0*/  CALL.REL.NOINC `($__internal_2_$__cuda_sm20_dblrcp_rn_slowpath_v3) ;  /* 0x00000038000c7944 */ /* 0x020fea0003c00000 */
[----:B------:R-:W-:Y:S01]  /*07f0*/  MOV R28, R26 ;  /* 0x0000001a001c7202 */ /* 0x000fe20000000f00 */
[----:B------:R-:W-:-:S07]  /*0800*/  IMAD.MOV.U32 R29, RZ, RZ, R27 ;  /* 0x000000ffff1d7224 */ /* 0x000fce00078e001b */
.L_x_157:
[----:B------:R-:W-:Y:S05]  /*0810*/  BSYNC.RECONVERGENT B0 ;  /* 0x0000000000007941 */ /* 0x000fea0003800200 */
.L_x_156:
[----:B------:R-:W0:Y:S01]  /*0820*/  LDCU.64 UR8, c[0x0][0x398] ;  /* 0x00007300ff0877ac */ /* 0x000e220008000a00 */
[----:B------:R-:W-:Y:S01]  /*0830*/  IMAD.MOV.U32 R4, RZ, RZ, 0x3f800000 ;  /* 0x3f800000ff047424 */ /* 0x000fe200078e00ff */
[----:B------:R1:W-:Y:S01]  /*0840*/  STL.128 [R1], RZ ;  /* 0x000000ff01007387 */ /* 0x0003e20000100c00 */
[----:B------:R-:W-:Y:S01]  /*0850*/  IMAD.MOV.U32 R5, RZ, RZ, 0x3f800000 ;  /* 0x3f800000ff057424 */ /* 0x000fe200078e00ff */
[----:B------:R-:W-:Y:S01]  /*0860*/  VIMNMX R3, PT, PT, R53, 0x1, !PT ;  /* 0x0000000135037848 */ /* 0x000fe20007fe0100 */
[----:B------:R-:W-:Y:S01]  /*0870*/  IMAD.MOV.U32 R6, RZ, RZ, 0x3f800000 ;  /* 0x3f800000ff067424 */ /* 0x000fe200078e00ff */
[----:B------:R1:W-:Y:S01]  /*0880*/  STL.128 [R1+0x10], RZ ;  /* 0x000010ff01007387 */ /* 0x0003e20000100c00 */
[----:B------:R-:W-:-:S03]  /*0890*/  IMAD.MOV.U32 R7, RZ, RZ, 0x3f800000 ;  /* 0x3f800000ff077424 */ /* 0x000fc600078e00ff */
[----:B------:R1:W-:Y:S04]  /*08a0*/  STL.128 [R1+0x20], RZ ;  /* 0x000020ff01007387 */ /* 0x0003e80000100c00 */
[----:B------:R1:W-:Y:S04]  /*08b0*/  STL.128 [R1+0x320], R4 ;  /* 0x0003200401007387 */ /* 0x0003e80000100c00 */
[----:B------:R1:W-:Y:S01]  /*08c0*/  STL.128 [R1+0x330], R4 ;  /* 0x0003300401007387 */ /* 0x0003e20000100c00 */
[----:B0-----:R-:W-:Y:S02]  /*08d0*/  IMAD.U32 R10, RZ, RZ, UR8 ;  /* 0x00000008ff0a7e24 */ /* 0x001fe4000f8e00ff */
[----:B------:R-:W-:Y:S01]  /*08e0*/  VIADD R2, R3, UR9 ;  /* 0x0000000903027c36 */ /* 0x000fe20008000000 */
[----:B------:R1:W-:Y:S02]  /*08f0*/  STL.128 [R1+0x340], R4 ;  /* 0x0003400401007387 */ /* 0x0003e40000100c00 */
[----:B------:R-:W-:-:S02]  /*0900*/  ISETP.GE.AND P0, PT, R10, 0x1, PT ;  /* 0x000000010a00780c */ /* 0x000fc40003f06270 */
[----:B------:R1:W-:Y:S01]  /*0910*/  STL.128 [R1+0x350], R4 ;  /* 0x0003500401007387 */ /* 0x0003e20000100c00 */
[----:B------:R-:W-:-:S03]  /*0920*/  IADD3 R0, PT, PT, R3, -0x1, R2 ;  /* 0xffffffff03007810 */ /* 0x000fc60007ffe002 */
[----:B------:R1:W-:Y:S02]  /*0930*/  STL.128 [R1+0x360], R4 ;  /* 0x0003600401007387 */ /* 0x0003e40000100c00 */
[----:B------:R-:W-:Y:S02]  /*0940*/  VIADD R0, R0, 0xffffffff ;  /* 0xffffffff00007836 */ /* 0x000fe40000000000 */
        /* <DEDUP_REMOVED lines=92> */
[----:B------:R-:W-:Y:S05]  /*0f10*/  @!P0 BRA `(.L_x_158) ;  /* 0x0000002800ec8947 */ /* 0x000fea0003800000 */
[----:B-1----:R-:W0:Y:S01]  /*0f20*/  I2F.F64.U32 R4, R54 ;  /* 0x0000003600047312 */ /* 0x002e220000201800 */
[----:B------:R-:W-:Y:S07]  /*0f30*/  BSSY.RECONVERGENT B0, `(.L_x_159) ;  /* 0x0000010000007945 */ /* 0x000fee0003800200 */
[----:B0-----:R-:W0:Y:S01]  /*0f40*/  MUFU.RCP64H R7, R5 ;  /* 0x0000000500077308 */ /* 0x001e220000001800 */
[----:B------:R-:W-:-:S04]  /*0f50*/  IADD3 R6, PT, PT, R5, 0x300402, RZ ;  /* 0x0030040205067810 */ /* 0x000fc80007ffe0ff */
[----:B------:R-:W-:Y:S02]  /*0f60*/  FSETP.GEU.AND P0, PT, |R6|, 5.8789094863358348022e-39, PT ;  /* 0x004004020600780b */ /* 0x000fe40003f0e200 */
        /* <DEDUP_REMOVED lines=12> */
.L_x_160:
[----:B------:R-:W-:Y:S05]  /*1030*/  BSYNC.RECONVERGENT B0 ;  /* 0x0000000000007941 */ /* 0x000fea0003800200 */
.L_x_159:
[----:B------:R-:W-:Y:S02]  /*1040*/  IADD3 R50, PT, PT, -R2, 0x2, RZ ;  /* 0x0000000202327810 */ /* 0x000fe40007ffe1ff */
[----:B------:R-:W-:Y:S02]  /*1050*/  CS2R R8, SRZ ;  /* 0x0000000000087805 */ /* 0x000fe4000001ff00 */
[----:B------:R-:W-:Y:S01]  /*1060*/  CS2R R6, SRZ ;  /* 0x0000000000067805 */ /* 0x000fe2000001ff00 */
[----:B------:R-:W-:Y:S01]  /*1070*/  IMAD.MOV.U32 R5, RZ, RZ, RZ ;  /* 0x000000ffff057224 */ /* 0x000fe200078e00ff */
[----:B------:R-:W-:Y:S01]  /*1080*/  CS2R R24, SRZ ;  /* 0x0000000000187805 */ /* 0x000fe2000001ff00 */
[----:B------:R-:W-:Y:S01]  /*1090*/  VIADD R4, R1, 0x640 ;  /* 0x0000064001047836 */ /* 0x000fe20000000000 */
[----:B------:R-:W-:Y:S02]  /*10a0*/  CS2R R22, SRZ ;  /* 0x0000000000167805 */ /* 0x000fe4000001ff00 */
[----:B------:R-:W-:-:S02]  /*10b0*/  CS2R R20, SRZ ;  /* 0x0000000000147805 */ /* 0x000fc4000001ff00 */
[----:B------:R-:W-:Y:S02]  /*10c0*/  CS2R R18, SRZ ;  /* 0x0000000000127805 */ /* 0x000fe4000001ff00 */
[----:B------:R-:W-:Y:S02]  /*10d0*/  CS2R R16, SRZ ;  /* 0x0000000000107805 */ /* 0x000fe4000001ff00 */
[----:B------:R-:W-:-:S07]  /*10e0*/  CS2R R14, SRZ ;  /* 0x00000000000e7805 */ /* 0x000fce000001ff00 */
.L_x_223:
[----:B------:R-:W0:Y:S01]  /*10f0*/  LDCU UR8, c[0x0][0x39c] ;  /* 0x00007380ff0877ac */ /* 0x000e220008000800 */
[C---:B------:R-:W-:Y:S02]  /*1100*/  ISETP.GE.AND P2, PT, R7.reuse, R52, PT ;  /* 0x000000340700720c */ /* 0x040fe40003f46270 */
[----:B0-----:R-:W-:-:S13]  /*1110*/  ISETP.GE.AND P0, PT, R7, UR8, PT ;  /* 0x0000000807007c0c */ /* 0x001fda000bf06270 */
[----:B------:R-:W-:Y:S05]  /*1120*/  @!P0 BRA `(.L_x_161) ;  /* 0x0000000000a48947 */ /* 0x000fea0003800000 */
[----:B------:R-:W0:Y:S01]  /*1130*/  LDC.64 R46, c[0x0][0x380] ;  /* 0x0000e000ff2e7b82 */ /* 0x000e220000000a00 */
[----:B------:R-:W-:Y:S01]  /*1140*/  VIADD R12, R54, UR8 ;  /* 0x00000008360c7c36 */ /* 0x000fe20008000000 */
[----:B------:R-:W-:-:S04]  /*1150*/  ISETP.GE.AND P1, PT, R7, R2, PT ;  /* 0x000000020700720c */ /* 0x000fc80003f26270 */
[C---:B------:R-:W-:Y:S02]  /*1160*/  ISETP.GE.AND P0, PT, R7.reuse, R12, PT ;  /* 0x0000000c0700720c */ /* 0x040fe40003f06270 */
[----:B------:R-:W1:Y:S07]  /*1170*/  LDC.64 R10, c[0x0][0x390] ;  /* 0x0000e400ff0a7b82 */ /* 0x000e6e0000000a00 */
[----:B------:R-:W-:-:S04]  /*1180*/  @P1 IMAD.IADD R39, R7, 0x1, -R3 ;  /* 0x0000000107271824 */ /* 0x000fc800078e0a03 */
[C---:B------:R-:W-:Y:S02]  /*1190*/  @P0 IMAD.IADD R57, R7.reuse, 0x1, -R54 ;  /* 0x0000000107390824 */ /* 0x040fe400078e0a36 */
[----:B0-----:R-:W-:-:S04]  /*11a0*/  IMAD.WIDE.U32 R12, R7, 0x4, R46 ;  /* 0x00000004070c7825 */ /* 0x001fc800078e002e */
[----:B------:R-:W-:Y:S01]  /*11b0*/  @P1 IMAD.WIDE R36, R39, 0x4, R46 ;  /* 0x0000000427241825 */ /* 0x000fe200078e022e */
[----:B------:R-:W2:Y:S03]  /*11c0*/  LDG.E.CONSTANT R44, desc[UR4][R12.64] ;  /* 0x000000040c2c7981 */ /* 0x000ea6000c1e9900 */
[--C-:B-1----:R-:W-:Y:S01]  /*11d0*/  IMAD.WIDE.U32 R48, R7, 0x4, R10.reuse ;  /* 0x0000000407307825 */ /* 0x102fe200078e000a */
[----:B------:R-:W3:Y:S03]  /*11e0*/  @P1 LDG.E.CONSTANT R55, desc[UR4][R36.64] ;  /* 0x0000000424371981 */ /* 0x000ee6000c1e9900 */
[----:B------:R-:W-:Y:S01]  /*11f0*/  @P1 IMAD.WIDE R38, R39, 0x4, R10 ;  /* 0x0000000427261825 */ /* 0x000fe200078e020a */
[----:B------:R-:W4:Y:S03]  /*1200*/  LDG.E.CONSTANT R42, desc[UR4][R48.64] ;  /* 0x00000004302a7981 */ /* 0x000f26000c1e9900 */
[C---:B------:R-:W-:Y:S01]  /*1210*/  @P0 IMAD.WIDE R46, R57.reuse, 0x4, R46 ;  /* 0x00000004392e0825 */ /* 0x040fe200078e022e */
[----:B------:R-:W3:Y:S03]  /*1220*/  @P1 LDG.E.CONSTANT R58, desc[UR4][R38.64] ;  /* 0x00000004263a1981 */ /* 0x000ee6000c1e9900 */
[----:B------:R-:W-:-:S02]  /*1230*/  @P0 IMAD.WIDE R56, R57, 0x4, R10 ;  /* 0x0000000439380825 */ /* 0x000fc400078e020a */
[----:B------:R-:W3:Y:S04]  /*1240*/  @P0 LDG.E.CONSTANT R46, desc[UR4][R46.64] ;  /* 0x000000042e2e0981 */ /* 0x000ee8000c1e9900 */
[----:B------:R-:W3:Y:S01]  /*1250*/  @P0 LDG.E.CONSTANT R57, desc[UR4][R56.64] ;  /* 0x0000000438390981 */ /* 0x000ee2000c1e9900 */
[----:B--2---:R-:W0:Y:S08]  /*1260*/  F2F.F64.F32 R44, R44 ;  /* 0x0000002c002c7310 */ /* 0x004e300000201800 */
[----:B----4-:R-:W1:Y:S01]  /*1270*/  F2F.F64.F32 R42, R42 ;  /* 0x0000002a002a7310 */ /* 0x010e620000201800 */
[----:B---3--:R-:W-:-:S07]  /*1280*/  @P1 FMUL R38, R55, R58 ;  /* 0x0000003a37261220 */ /* 0x008fce0000400000 */
[----:B------:R-:W-:Y:S01]  /*1290*/  @P1 F2F.F64.F32 R12, R55 ;  /* 0x00000037000c1310 */ /* 0x000fe20000201800 */
[----:B------:R-:W-:-:S07]  /*12a0*/  @P0 FMUL R48, R46, R57 ;  /* 0x000000392e300220 */ /* 0x000fce0000400000 */
[----:B------:R-:W-:Y:S01]  /*12b0*/  @P1 F2F.F64.F32 R10, R58 ;  /* 0x0000003a000a1310 */ /* 0x000fe20000201800 */
[----:B0-----:R-:W-:-:S07]  /*12c0*/  DADD R22, R22, R44 ;  /* 0x0000000016167229 */ /* 0x001fce000000002c */
[----:B------:R-:W0:Y:S01]  /*12d0*/  @P0 F2F.F64.F32 R40, R46 ;  /* 0x0000002e00280310 */ /* 0x000e220000201800 */
[----:B------:R-:W-:-:S07]  /*12e0*/  DADD R20, R20, R44 ;  /* 0x0000000014147229 */ /* 0x000fce000000002c */
[----:B------:R-:W2:Y:S01]  /*12f0*/  @P0 F2F.F64.F32 R34, R57 ;  /* 0x0000003900220310 */ /* 0x000ea20000201800 */
[----:B-1----:R-:W-:-:S07]  /*1300*/  DADD R18, R18, R42 ;  /* 0x0000000012127229 */ /* 0x002fce000000002a */
[----:B------:R-:W1:Y:S01]  /*1310*/  @P0 F2F.F64.F32 R36, R48 ;  /* 0x0000003000240310 */ /* 0x000e620000201800 */
[----:B------:R-:W-:-:S07]  /*1320*/  DFMA R14, R44, R42, R14 ;  /* 0x0000002a2c0e722b */ /* 0x000fce000000000e */
[----:B------:R-:W3:Y:S01]  /*1330*/  @P1 F2F.F64.F32 R38, R38 ;  /* 0x0000002600261310 */ /* 0x000ee20000201800 */
[----:B------:R-:W-:Y:S02]  /*1340*/  DADD R16, R16, R42 ;  /* 0x0000000010107229 */ /* 0x000fe4000000002a */
[----:B------:R-:W-:Y:S02]  /*1350*/  DFMA R24, R44, R42, R24 ;  /* 0x0000002a2c18722b */ /* 0x000fe40000000018 */
[----:B0-----:R-:W-:Y:S02]  /*1360*/  @P0 DADD R22, R22, -R40 ;  /* 0x0000000016160229 */ /* 0x001fe40000000828 */
[----:B--2---:R-:W-:Y:S02]  /*1370*/  @P0 DADD R18, R18, -R34 ;  /* 0x0000000012120229 */ /* 0x004fe40000000822 */
[----:B-1----:R-:W-:Y:S02]  /*1380*/  @P0 DADD R14, R14, -R36 ;  /* 0x000000000e0e0229 */ /* 0x002fe40000000824 */
[----:B------:R-:W-:-:S02]  /*1390*/  @P1 DADD R20, R20, -R12 ;  /* 0x0000000014141229 */ /* 0x000fc4000000080c */
[----:B------:R-:W-:Y:S02]  /*13a0*/  @P1 DADD R16, R16, -R10 ;  /* 0x0000000010101229 */ /* 0x000fe4000000080a */
[----:B---3--:R-:W-:-:S11]  /*13b0*/  @P1 DADD R24, R24, -R38 ;  /* 0x0000000018181229 */ /* 0x008fd60000000826 */
.L_x_161:
[----:B------:R-:W-:Y:S04]  /*13c0*/  BSSY.RECONVERGENT B0, `(.L_x_162) ;  /* 0x000026a000007945 */ /* 0x000fe80003800200 */
[----:B------:R-:W-:Y:S05]  /*13d0*/  @!P2 BRA `(.L_x_163) ;  /* 0x0000002400a0a947 */ /* 0x000fea0003800000 */
[----:B------:R-:W0:Y:S01]  /*13e0*/  MUFU.RCP64H R11, R19 ;  /* 0x00000013000b7308 */ /* 0x000e220000001800 */
[----:B------:R-:W-:Y:S01]  /*13f0*/  MOV R10, 0x1 ;  /* 0x00000001000a7802 */ /* 0x000fe20000000f00 */
[----:B------:R-:W-:Y:S01]  /*1400*/  BSSY.RECONVERGENT B1, `(.L_x_164) ;  /* 0x0000018000017945 */ /* 0x000fe20003800200 */
[----:B------:R-:W-:Y:S01]  /*1410*/  FSETP.GEU.AND P1, PT, |R15|, 6.5827683646048100446e-37, PT ;  /* 0x036000000f00780b */ /* 0x000fe20003f2e200 */
[----:B------:R-:W-:Y:S02]  /*1420*/  DSETP.NEU.AND P4, PT, R18, RZ, PT ;  /* 0x000000ff1200722a */ /* 0x000fe40003f8d000 */
[----:B------:R-:W-:Y:S02]  /*1430*/  DMUL R48, R20, R28 ;  /* 0x0000001c14307228 */ /* 0x000fe40000000000 */
[----:B0-----:R-:W-:-:S08]  /*1440*/  DFMA R12, -R18, R10, 1 ;  /* 0x3ff00000120c742b */ /* 0x001fd0000000010a */
[----:B------:R-:W-:-:S08]  /*1450*/  DFMA R12, R12, R12, R12 ;  /* 0x0000000c0c0c722b */ /* 0x000fd0000000000c */
[----:B------:R-:W-:-:S08]  /*1460*/  DFMA R12, R10, R12, R10 ;  /* 0x0000000c0a0c722b */ /* 0x000fd0000000000a */
[----:B------:R-:W-:-:S08]  /*1470*/  DFMA R10, -R18, R12, 1 ;  /* 0x3ff00000120a742b */ /* 0x000fd0000000010c */
[----:B------:R-:W-:-:S08]  /*1480*/  DFMA R10, R12, R10, R12 ;  /* 0x0000000a0c0a722b */ /* 0x000fd0000000000c */
[----:B------:R-:W-:-:S08]  /*1490*/  DMUL R12, R14, R10 ;  /* 0x0000000a0e0c7228 */ /* 0x000fd00000000000 */
[----:B------:R-:W-:-:S08]  /*14a0*/  DFMA R34, -R18, R12, R14 ;  /* 0x0000000c1222722b */ /* 0x000fd0000000010e */
[----:B------:R-:W-:-:S10]  /*14b0*/  DFMA R10, R10, R34, R12 ;  /* 0x000000220a0a722b */ /* 0x000fd4000000000c */
[----:B------:R-:W-:-:S05]  /*14c0*/  FFMA R12, RZ, R19, R11 ;  /* 0x00000013ff0c7223 */ /* 0x000fca000000000b */
[----:B------:R-:W-:Y:S01]  /*14d0*/  FSETP.GT.AND P0, PT, |R12|, 1.469367938527859385e-39, PT ;  /* 0x001000000c00780b */ /* 0x000fe20003f04200 */
[----:B------:R-:W-:-:S12]  /*14e0*/  DMUL R12, R22, R26 ;  /* 0x0000001a160c7228 */ /* 0x000fd80000000000 */
[----:B------:R-:W-:Y:S05]  /*14f0*/  @P0 BRA P1, `(.L_x_165) ;  /* 0x0000000000200947 */ /* 0x000fea0000800000 */
[----:B------:R-:W-:Y:S01]  /*1500*/  IMAD.MOV.U32 R34, RZ, RZ, R14 ;  /* 0x000000ffff227224 */ /* 0x000fe200078e000e */
[----:B------:R-:W-:Y:S01]  /*1510*/  MOV R56, 0x1560 ;  /* 0x0000156000387802 */ /* 0x000fe20000000f00 */
[----:B------:R-:W-:Y:S02]  /*1520*/  IMAD.MOV.U32 R35, RZ, RZ, R15 ;  /* 0x000000ffff237224 */ /* 0x000fe400078e000f */
[----:B------:R-:W-:Y:S02]  /*1530*/  IMAD.MOV.U32 R38, RZ, RZ, R18 ;  /* 0x000000ffff267224 */ /* 0x000fe400078e0012 */
[----:B------:R-:W-:-:S07]  /*1540*/  IMAD.MOV.U32 R39, RZ, RZ, R19 ;  /* 0x000000ffff277224 */ /* 0x000fce00078e0013 */
[----:B-----5:R-:W-:Y:S05]  /*1550*/  CALL.REL.NOINC `($__internal_3_$__cuda_sm20_div_rn_f64_full) ;  /* 0x0000002c005c7944 */ /* 0x020fea0003c00000 */
[----:B------:R-:W-:Y:S02]  /*1560*/  IMAD.MOV.U32 R10, RZ, RZ, R34 ;  /* 0x000000ffff0a7224 */ /* 0x000fe400078e0022 */
[----:B------:R-:W-:-:S07]  /*1570*/  IMAD.MOV.U32 R11, RZ, RZ, R35 ;  /* 0x000000ffff0b7224 */ /* 0x000fce00078e0023 */
.L_x_165:
[----:B------:R-:W-:Y:S05]  /*1580*/  BSYNC.RECONVERGENT B1 ;  /* 0x0000000000017941 */ /* 0x000fea0003800200 */
.L_x_164:
[----:B------:R-:W0:Y:S01]  /*1590*/  MUFU.RCP64H R35, R17 ;  /* 0x0000001100237308 */ /* 0x000e220000001800 */
[----:B------:R-:W-:Y:S01]  /*15a0*/  IMAD.MOV.U32 R34, RZ, RZ, 0x1 ;  /* 0x00000001ff227424 */ /* 0x000fe200078e00ff */
[----:B------:R-:W-:Y:S01]  /*15b0*/  FSETP.GEU.AND P1, PT, |R25|, 6.5827683646048100446e-37, PT ;  /* 0x036000001900780b */ /* 0x000fe20003f2e200 */
[----:B------:R-:W-:Y:S01]  /*15c0*/  BSSY.RECONVERGENT B1, `(.L_x_166) ;  /* 0x0000017000017945 */ /* 0x000fe20003800200 */
[C---:B------:R-:W-:Y:S01]  /*15d0*/  DSETP.NEU.AND P5, PT, R16.reuse, RZ, PT ;  /* 0x000000ff1000722a */ /* 0x040fe20003fad000 */
[----:B------:R-:W-:Y:S02]  /*15e0*/  FSEL R10, R10, R12, P4 ;  /* 0x0000000c0a0a7208 */ /* 0x000fe40002000000 */
[----:B------:R-:W-:Y:S01]  /*15f0*/  FSEL R11, R11, R13, P4 ;  /* 0x0000000d0b0b7208 */ /* 0x000fe20002000000 */
        /* <DEDUP_REMOVED lines=9> */
[----:B------:R-:W-:-:S13]  /*1690*/  FSETP.GT.AND P0, PT, |R34|, 1.469367938527859385e-39, PT ;  /* 0x001000002200780b */ /* 0x000fda0003f04200 */
[----:B------:R-:W-:Y:S05]  /*16a0*/  @P0 BRA P1, `(.L_x_167) ;  /* 0x0000000000200947 */ /* 0x000fea0000800000 */
[----:B------:R-:W-:Y:S01]  /*16b0*/  IMAD.MOV.U32 R34, RZ, RZ, R24 ;  /* 0x000000ffff227224 */ /* 0x000fe200078e0018 */
[----:B------:R-:W-:Y:S01]  /*16c0*/  MOV R35, R25 ;  /* 0x0000001900237202 */ /* 0x000fe20000000f00 */
[----:B------:R-:W-:Y:S01]  /*16d0*/  IMAD.MOV.U32 R38, RZ, RZ, R16 ;  /* 0x000000ffff267224 */ /* 0x000fe200078e0010 */
[----:B------:R-:W-:Y:S01]  /*16e0*/  MOV R56, 0x1710 ;  /* 0x0000171000387802 */ /* 0x000fe20000000f00 */
[----:B------:R-:W-:-:S07]  /*16f0*/  IMAD.MOV.U32 R39, RZ, RZ, R17 ;  /* 0x000000ffff277224 */ /* 0x000fce00078e0011 */
[----:B-----5:R-:W-:Y:S05]  /*1700*/  CALL.REL.NOINC `($__internal_3_$__cuda_sm20_div_rn_f64_full) ;  /* 0x0000002800f07944 */ /* 0x020fea0003c00000 */
[----:B------:R-:W-:Y:S02]  /*1710*/  IMAD.MOV.U32 R36, RZ, RZ, R34 ;  /* 0x000000ffff247224 */ /* 0x000fe400078e0022 */
[----:B------:R-:W-:-:S07]  /*1720*/  IMAD.MOV.U32 R37, RZ, RZ, R35 ;  /* 0x000000ffff257224 */ /* 0x000fce00078e0023 */
.L_x_167:
[----:B------:R-:W-:Y:S05]  /*1730*/  BSYNC.RECONVERGENT B1 ;  /* 0x0000000000017941 */ /* 0x000fea0003800200 */
.L_x_166:
[----:B------:R-:W0:Y:S01]  /*1740*/  MUFU.RCP64H R39, R13 ;  /* 0x0000000d00277308 */ /* 0x000e220000001800 */
[----:B------:R-:W-:Y:S01]  /*1750*/  IMAD.MOV.U32 R38, RZ, RZ, 0x1 ;  /* 0x00000001ff267424 */ /* 0x000fe200078e00ff */
[----:B------:R-:W-:Y:S01]  /*1760*/  FSETP.GEU.AND P1, PT, |R11|, 6.5827683646048100446e-37, PT ;  /* 0x036000000b00780b */ /* 0x000fe20003f2e200 */
[----:B------:R-:W-:Y:S01]  /*1770*/  BSSY.RECONVERGENT B1, `(.L_x_168) ;  /* 0x0000016000017945 */ /* 0x000fe20003800200 */
[----:B------:R-:W-:Y:S01]  /*1780*/  FSEL R36, R36, R48, P5 ;  /* 0x0000003024247208 */ /* 0x000fe20002800000 */
[----:B------:R-:W-:Y:S01]  /*1790*/  DSETP.NEU.AND P4, PT, R12, RZ, PT ;  /* 0x000000ff0c00722a */ /* 0x000fe20003f8d000 */
[----:B------:R-:W-:-:S06]  /*17a0*/  FSEL R37, R37, R49, P5 ;  /* 0x0000003125257208 */ /* 0x000fcc0002800000 */
[----:B------:R-:W-:Y:S02]  /*17b0*/  DADD R48, -R48, R36 ;  /* 0x0000000030307229 */ /* 0x000fe40000000124 */
        /* <DEDUP_REMOVED lines=17> */
.L_x_169:
[----:B------:R-:W-:Y:S05]  /*18d0*/  BSYNC.RECONVERGENT B1 ;  /* 0x0000000000017941 */ /* 0x000fea0003800200 */
.L_x_168:
[----:B------:R-:W-:Y:S01]  /*18e0*/  DMUL R12, R16, R28 ;  /* 0x0000001c100c7228 */ /* 0x000fe20000000000 */
[----:B------:R-:W-:Y:S01]  /*18f0*/  IMAD.MOV.U32 R10, RZ, RZ, 0x1 ;  /* 0x00000001ff0a7424 */ /* 0x000fe200078e00ff */
[----:B------:R-:W-:Y:S04]  /*1900*/  BSSY.RECONVERGENT B1, `(.L_x_170) ;  /* 0x000001a000017945 */ /* 0x000fe80003800200 */
[----:B------:R-:W0:Y:S02]  /*1910*/  MUFU.RCP64H R11, R13 ;  /* 0x0000000d000b7308 */ /* 0x000e240000001800 */
[C---:B------:R-:W-:Y:S02]  /*1920*/  DSETP.NEU.AND P5, PT, R12.reuse, RZ, PT ;  /* 0x000000ff0c00722a */ /* 0x040fe40003fad000 */
[----:B0-----:R-:W-:-:S08]  /*1930*/  DFMA R36, -R12, R10, 1 ;  /* 0x3ff000000c24742b */ /* 0x001fd0000000010a */
[----:B------:R-:W-:-:S08]  /*1940*/  DFMA R36, R36, R36, R36 ;  /* 0x000000242424722b */ /* 0x000fd00000000024 */
[----:B------:R-:W-:Y:S02]  /*1950*/  DFMA R10, R10, R36, R10 ;  /* 0x000000240a0a722b */ /* 0x000fe4000000000a */
[----:B------:R-:W-:-:S06]  /*1960*/  DMUL R36, R18, R26 ;  /* 0x0000001a12247228 */ /* 0x000fcc0000000000 */
[----:B------:R-:W-:-:S04]  /*1970*/  DFMA R40, -R12, R10, 1 ;  /* 0x3ff000000c28742b */ /* 0x000fc8000000010a */
[----:B------:R-:W-:-:S04]  /*1980*/  FSETP.GEU.AND P1, PT, |R37|, 6.5827683646048100446e-37, PT ;  /* 0x036000002500780b */ /* 0x000fc80003f2e200 */
[----:B------:R-:W-:-:S08]  /*1990*/  DFMA R40, R10, R40, R10 ;  /* 0x000000280a28722b */ /* 0x000fd0000000000a */
[----:B------:R-:W-:-:S08]  /*19a0*/  DMUL R38, R36, R40 ;  /* 0x0000002824267228 */ /* 0x000fd00000000000 */
[----:B------:R-:W-:-:S08]  /*19b0*/  DFMA R10, -R12, R38, R36 ;  /* 0x000000260c0a722b */ /* 0x000fd00000000124 */
[----:B------:R-:W-:Y:S01]  /*19c0*/  DFMA R38, R40, R10, R38 ;  /* 0x0000000a2826722b */ /* 0x000fe20000000026 */
[----:B------:R-:W-:-:S09]  /*19d0*/  FSEL R11, R35, 1.875, P4 ;  /* 0x3ff00000230b7808 */ /* 0x000fd20002000000 */
[----:B------:R-:W-:-:S05]  /*19e0*/  FFMA R10, RZ, R13, R39 ;  /* 0x0000000dff0a7223 */ /* 0x000fca0000000027 */
[----:B------:R-:W-:Y:S02]  /*19f0*/  FSETP.GT.AND P0, PT, |R10|, 1.469367938527859385e-39, PT ;  /* 0x001000000a00780b */ /* 0x000fe40003f04200 */
[----:B------:R-:W-:-:S11]  /*1a00*/  FSEL R10, R34, RZ, P4 ;  /* 0x000000ff220a7208 */ /* 0x000fd60002000000 */
        /* <DEDUP_REMOVED lines=9> */
.L_x_171:
[----:B------:R-:W-:Y:S05]  /*1aa0*/  BSYNC.RECONVERGENT B1 ;  /* 0x0000000000017941 */ /* 0x000fea0003800200 */
.L_x_170:
[----:B------:R-:W-:Y:S01]  /*1ab0*/  DMUL R34, R48, R10 ;  /* 0x0000000a30227228 */ /* 0x000fe20000000000 */
[----:B------:R-:W-:Y:S01]  /*1ac0*/  FSEL R12, R38, RZ, P5 ;  /* 0x000000ff260c7208 */ /* 0x000fe20002800000 */
[----:B------:R-:W0:Y:S01]  /*1ad0*/  F2F.F32.F64 R48, R48 ;  /* 0x0000003000307310 */ /* 0x000e220000301000 */
[----:B------:R-:W-:Y:S01]  /*1ae0*/  FSEL R13, R39, 1.875, P5 ;  /* 0x3ff00000270d7808 */ /* 0x000fe20002800000 */
[----:B------:R-:W-:Y:S01]  /*1af0*/  IMAD R41, R6, 0x4, R1 ;  /* 0x0000000406297824 */ /* 0x000fe200078e0201 */
[----:B------:R-:W-:Y:S01]  /*1b00*/  IADD3 R39, PT, PT, -R52, R7, RZ ;  /* 0x0000000734277210 */ /* 0x000fe20007ffe1ff */
[----:B------:R-:W-:Y:S01]  /*1b10*/  VIADD R6, R6, 0x1 ;  /* 0x0000000106067836 */ /* 0x000fe20000000000 */
[----:B------:R-:W-:Y:S02]  /*1b20*/  BSSY.RECONVERGENT B3, `(.L_x_172) ;  /* 0x000012d000037945 */ /* 0x000fe40003800200 */
[----:B------:R-:W-:Y:S01]  /*1b30*/  DMUL R34, R12, R34 ;  /* 0x000000220c227228 */ /* 0x000fe20000000000 */
[----:B------:R-:W1:Y:S01]  /*1b40*/  F2F.F32.F64 R10, R10 ;  /* 0x0000000a000a7310 */ /* 0x000e620000301000 */
[----:B------:R-:W-:Y:S01]  /*1b50*/  ISETP.GE.AND P1, PT, R39, RZ, PT ;  /* 0x000000ff2700720c */ /* 0x000fe20003f26270 */
[----:B------:R-:W-:Y:S01]  /*1b60*/  VIADD R39, R7, 0x1 ;  /* 0x0000000107277836 */ /* 0x000fe20000000000 */
[----:B0-----:R-:W-:Y:S01]  /*1b70*/  FSETP.GEU.AND P0, PT, R48, RZ, PT ;  /* 0x000000ff3000720b */ /* 0x001fe20003f0e000 */
[----:B------:R0:W-:Y:S05]  /*1b80*/  STL [R41], R48 ;  /* 0x0000003029007387 */ /* 0x0001ea0000100800 */
[----:B------:R-:W2:Y:S01]  /*1b90*/  F2F.F32.F64 R34, R34 ;  /* 0x0000002200227310 */ /* 0x000ea20000301000 */
[----:B-1----:R0:W-:Y:S07]  /*1ba0*/  STL [R41+0x320], R10 ;  /* 0x0003200a29007387 */ /* 0x0021ee0000100800 */
[----:B------:R0:W1:Y:S01]  /*1bb0*/  F2F.F32.F64 R35, R12 ;  /* 0x0000000c00237310 */ /* 0x0000620000301000 */
[C---:B--2---:R-:W-:Y:S01]  /*1bc0*/  FADD R36, R34.reuse, -3 ;  /* 0xc040000022247421 */ /* 0x044fe20000000000 */
[----:B------:R-:W-:-:S05]  /*1bd0*/  FADD R37, R34, 3 ;  /* 0x4040000022257421 */ /* 0x000fca0000000000 */
[----:B------:R-:W-:-:S04]  /*1be0*/  FSEL R36, |R36|, R37, !P0 ;  /* 0x0000002524247208 */ /* 0x000fc80004000200 */
[C---:B------:R-:W-:Y:S01]  /*1bf0*/  FSETP.GE.AND P0, PT, R36.reuse, RZ, PT ;  /* 0x000000ff2400720b */ /* 0x040fe20003f06000 */
[C---:B------:R-:W-:Y:S01]  /*1c00*/  FADD R37, R36.reuse, 0.5 ;  /* 0x3f00000024257421 */ /* 0x040fe20000000000 */
[----:B------:R-:W-:-:S03]  /*1c10*/  FADD R36, R36, -0.5 ;  /* 0xbf00000024247421 */ /* 0x000fc60000000000 */
[----:B------:R2:W-:Y:S08]  /*1c20*/  FRND.FLOOR R38, R37 ;  /* 0x0000002500267307 */ /* 0x0005f00000205000 */
[----:B------:R-:W3:Y:S01]  /*1c30*/  @!P0 FRND.CEIL R38, R36 ;  /* 0x0000002400268307 */ /* 0x000ee20000209000 */
[----:B------:R-:W-:Y:S01]  /*1c40*/  ISETP.NE.AND P0, PT, R6, 0xc8, PT ;  /* 0x000000c80600780c */ /* 0x000fe20003f05270 */
[----:B--2---:R-:W-:-:S03]  /*1c50*/  IMAD.MOV.U32 R37, RZ, RZ, RZ ;  /* 0x000000ffff257224 */ /* 0x004fc600078e00ff */
[----:B------:R-:W-:-:S03]  /*1c60*/  SEL R6, R6, RZ, P0 ;  /* 0x000000ff06067207 */ /* 0x000fc60000000000 */
[----:B---3--:R-:W2:Y:S02]  /*1c70*/  F2I.TRUNC.NTZ R38, R38 ;  /* 0x0000002600267305 */ /* 0x008ea4000020f100 */
[----:B--2---:R-:W-:-:S04]  /*1c80*/  VIMNMX R36, PT, PT, R38, 0x1, !PT ;  /* 0x0000000126247848 */ /* 0x004fc80007fe0100 */
[----:B------:R-:W-:Y:S01]  /*1c90*/  VIMNMX R36, PT, PT, R36, 0xc8, PT ;  /* 0x000000c824247848 */ /* 0x000fe20003fe0100 */
[----:B01----:R-:W-:Y:S06]  /*1ca0*/  @!P1 BRA `(.L_x_173) ;  /* 0x0000001000509947 */ /* 0x003fec0003800000 */
[----:B------:R-:W-:Y:S01]  /*1cb0*/  ISETP.GT.U32.AND P0, PT, R36, R7, PT ;  /* 0x000000072400720c */ /* 0x000fe20003f04070 */
[C---:B------:R-:W-:Y:S01]  /*1cc0*/  VIADD R40, R6.reuse, 0xffffffff ;  /* 0xffffffff06287836 */ /* 0x040fe20000000000 */
[----:B------:R-:W-:Y:S01]  /*1cd0*/  BSSY.RECONVERGENT B2, `(.L_x_174) ;  /* 0x00000a2000027945 */ /* 0x000fe20003800200 */
[----:B------:R-:W-:Y:S01]  /*1ce0*/  IMAD.MOV.U32 R37, RZ, RZ, RZ ;  /* 0x000000ffff257224 */ /* 0x000fe200078e00ff */
[----:B------:R-:W-:Y:S01]  /*1cf0*/  SEL R11, R39, R36, P0 ;  /* 0x00000024270b7207 */ /* 0x000fe20000000000 */
[----:B------:R-:W-:Y:S01]  /*1d00*/  IMAD.MOV.U32 R42, RZ, RZ, RZ ;  /* 0x000000ffff2a7224 */ /* 0x000fe200078e00ff */
[----:B------:R-:W-:Y:S02]  /*1d10*/  ISETP.NE.AND P0, PT, R6, RZ, PT ;  /* 0x000000ff0600720c */ /* 0x000fe40003f05270 */
[----:B------:R-:W-:Y:S02]  /*1d20*/  VIMNMX R11, PT, PT, R11, R50, PT ;  /* 0x000000320b0b7248 */ /* 0x000fe40003fe0100 */
[----:B------:R-:W-:-:S02]  /*1d30*/  SEL R40, R40, 0xc7, P0 ;  /* 0x000000c728287807 */ /* 0x000fc40000000000 */
[C---:B------:R-:W-:Y:S02]  /*1d40*/  ISETP.GE.AND P1, PT, R11.reuse, 0x4, PT ;  /* 0x000000040b00780c */ /* 0x040fe40003f26270 */
[----:B------:R-:W-:-:S11]  /*1d50*/  VIMNMX R38, PT, PT, R11, 0x1, !PT ;  /* 0x000000010b267848 */ /* 0x000fd60007fe0100 */
[----:B------:R-:W-:Y:S05]  /*1d60*/  @!P1 BRA `(.L_x_175) ;  /* 0x0000000800609947 */ /* 0x000fea0003800000 */
[----:B------:R-:W0:Y:S01]  /*1d70*/  LDC.64 R10, c[0x0][0x388] ;  /* 0x0000e200ff0a7b82 */ /* 0x000e220000000a00 */
[----:B------:R-:W-:Y:S01]  /*1d80*/  LOP3.LUT R41, R38, 0x7ffffffc, RZ, 0xc0, !PT ;  /* 0x7ffffffc26297812 */ /* 0x000fe200078ec0ff */
[----:B------:R-:W-:Y:S01]  /*1d90*/  BSSY.RECONVERGENT B1, `(.L_x_176) ;  /* 0x0000094000017945 */ /* 0x000fe20003800200 */
[----:B------:R-:W-:-:S03]  /*1da0*/  IMAD.MOV.U32 R37, RZ, RZ, RZ ;  /* 0x000000ffff257224 */ /* 0x000fc600078e00ff */
[----:B------:R-:W-:Y:S02]  /*1db0*/  IMAD.MOV R41, RZ, RZ, -R41 ;  /* 0x000000ffff297224 */ /* 0x000fe400078e0a29 */
[----:B0-----:R-:W-:-:S03]  /*1dc0*/  IMAD.WIDE R10, R7, 0x4, R10 ;  /* 0x00000004070a7825 */ /* 0x001fc600078e020a */
[----:B------:R-:W-:-:S04]  /*1dd0*/  IADD3 R42, P0, PT, R10, -0x4, RZ ;  /* 0xfffffffc0a2a7810 */ /* 0x000fc80007f1e0ff */
[----:B------:R-:W-:-:S09]  /*1de0*/  IADD3.X R13, PT, PT, R11, -0x1, RZ, P0, !PT ;  /* 0xffffffff0b0d7810 */ /* 0x000fd200007fe4ff */
.L_x_193:
[----:B------:R-:W-:-:S05]  /*1df0*/  LEA R10, R40, R1, 0x2 ;  /* 0x00000001280a7211 */ /* 0x000fca00078e10ff */
[----:B------:R-:W2:Y:S04]  /*1e00*/  LDL R11, [R10] ;  /* 0x000000000a0b7983 */ /* 0x000ea80000100800 */
[----:B------:R-:W3:Y:S01]  /*1e10*/  LDL R44, [R10+0x320] ;  /* 0x000320000a2c7983 */ /* 0x000ee20000100800 */
[----:B------:R-:W-:Y:S01]  /*1e20*/  VIADD R41, R41, 0x4 ;  /* 0x0000000429297836 */ /* 0x000fe20000000000 */
[----:B------:R-:W-:Y:S01]  /*1e30*/  BSSY.RECONVERGENT B6, `(.L_x_177) ;  /* 0x000001d000067945 */ /* 0x000fe20003800200 */
[C---:B--2---:R-:W-:Y:S02]  /*1e40*/  FSETP.GT.AND P1, PT, R11.reuse, -1, PT ;  /* 0xbf8000000b00780b */ /* 0x044fe40003f24000 */
[C---:B------:R-:W-:Y:S02]  /*1e50*/  FSETP.GE.AND P0, PT, R11.reuse, RZ, PT ;  /* 0x000000ff0b00720b */ /* 0x040fe40003f06000 */
[----:B------:R-:W-:-:S02]  /*1e60*/  FMNMX.NAN R12, R11, 1, !PT ;  /* 0x3f8000000b0c7809 */ /* 0x000fc40007820000 */
[----:B------:R-:W-:Y:S02]  /*1e70*/  FSETP.GEU.AND P2, PT, R11, RZ, PT ;  /* 0x000000ff0b00720b */ /* 0x000fe40003f4e000 */
[----:B------:R-:W-:Y:S01]  /*1e80*/  FSEL R11, R12, R11, P0 ;  /* 0x0000000b0c0b7208 */ /* 0x000fe20000000000 */
[----:B------:R-:W-:Y:S01]  /*1e90*/  IMAD.MOV.U32 R12, RZ, RZ, R42 ;  /* 0x000000ffff0c7224 */ /* 0x000fe200078e002a */
[----:B---3--:R-:W-:-:S03]  /*1ea0*/  FSETP.NEU.AND P0, PT, R44, RZ, PT ;  /* 0x000000ff2c00720b */ /* 0x008fc60003f0d000 */
[----:B------:R-:W-:Y:S02]  /*1eb0*/  @P1 FSEL R11, R11, -1, P2 ;  /* 0xbf8000000b0b1808 */ /* 0x000fe40001000000 */
[----:B------:R-:W-:Y:S02]  /*1ec0*/  ISETP.NE.AND P1, PT, R41, RZ, PT ;  /* 0x000000ff2900720c */ /* 0x000fe40003f25270 */
[----:B------:R-:W-:-:S13]  /*1ed0*/  FSETP.EQ.OR P0, PT, R11, RZ, !P0 ;  /* 0x000000ff0b00720b */ /* 0x000fda0004702400 */
[----:B------:R-:W-:Y:S05]  /*1ee0*/  @P0 BRA `(.L_x_178) ;  /* 0x0000000000440947 */ /* 0x000fea0003800000 */
        /* <DEDUP_REMOVED lines=13> */
[----:B-----5:R-:W-:Y:S05]  /*1fc0*/  CALL.REL.NOINC `($__internal_4_$__cuda_sm3x_div_rn_noftz_f32_slowpath) ;  /* 0x0000002800307944 */ /* 0x020fea0003c00000 */
[----:B------:R-:W-:-:S07]  /*1fd0*/  IMAD.MOV.U32 R42, RZ, RZ, R44 ;  /* 0x000000ffff2a7224 */ /* 0x000fce00078e002c */
.L_x_180:
[----:B------:R-:W-:Y:S05]  /*1fe0*/  BSYNC.RECONVERGENT B7 ;  /* 0x0000000000077941 */ /* 0x000fea0003800200 */
.L_x_179:
[----:B------:R-:W-:-:S07]  /*1ff0*/  FADD R37, R37, R42 ;  /* 0x0000002a25257221 */ /* 0x000fce0000000000 */
.L_x_178:
[----:B------:R-:W-:Y:S05]  /*2000*/  BSYNC.RECONVERGENT B6 ;  /* 0x0000000000067941 */ /* 0x000fea0003800200 */
.L_x_177:
[C---:B------:R-:W-:Y:S01]  /*2010*/  ISETP.NE.AND P0, PT, R40.reuse, RZ, PT ;  /* 0x000000ff2800720c */ /* 0x040fe20003f05270 */
[----:B------:R-:W-:-:S05]  /*2020*/  VIADD R40, R40, 0xffffffff ;  /* 0xffffffff28287836 */ /* 0x000fca0000000000 */
[----:B------:R-:W-:-:S05]  /*2030*/  SEL R40, R40, 0xc7, P0 ;  /* 0x000000c728287807 */ /* 0x000fca0000000000 */
[----:B------:R-:W-:-:S05]  /*2040*/  IMAD R10, R40, 0x4, R1 ;  /* 0x00000004280a7824 */ /* 0x000fca00078e0201 */
        /* <DEDUP_REMOVED lines=27> */
.L_x_184:
[----:B------:R-:W-:Y:S05]  /*2200*/  BSYNC.RECONVERGENT B7 ;  /* 0x0000000000077941 */ /* 0x000fea0003800200 */
.L_x_183:
[----:B------:R-:W-:-:S07]  /*2210*/  FADD R37, R37, R42 ;  /* 0x0000002a25257221 */ /* 0x000fce0000000000 */
.L_x_182:
[----:B------:R-:W-:Y:S05]  /*2220*/  BSYNC.RECONVERGENT B6 ;  /* 0x0000000000067941 */ /* 0x000fea0003800200 */
.L_x_181:
[C---:B------:R-:W-:Y:S02]  /*2230*/  ISETP.NE.AND P0, PT, R40.reuse, RZ, PT ;  /* 0x000000ff2800720c */ /* 0x040fe40003f05270 */
[----:B------:R-:W-:-:S04]  /*2240*/  IADD3 R40, PT, PT, R40, -0x1, RZ ;  /* 0xffffffff28287810 */ /* 0x000fc80007ffe0ff */
        /* <DEDUP_REMOVED lines=29> */
.L_x_188:
[----:B------:R-:W-:Y:S05]  /*2420*/  BSYNC.RECONVERGENT B7 ;  /* 0x0000000000077941 */ /* 0x000fea0003800200 */
.L_x_187:
[----:B------:R-:W-:-:S07]  /*2430*/  FADD R37, R37, R42 ;  /* 0x0000002a25257221 */ /* 0x000fce0000000000 */
.L_x_186:
[----:B------:R-:W-:Y:S05]  /*2440*/  BSYNC.RECONVERGENT B6 ;  /* 0x0000000000067941 */ /* 0x000fea0003800200 */
.L_x_185:
        /* <DEDUP_REMOVED lines=34> */
.L_x_192:
[----:B------:R-:W-:Y:S05]  /*2670*/  BSYNC.RECONVERGENT B7 ;  /* 0x0000000000077941 */ /* 0x000fea0003800200 */
.L_x_191:
[----:B------:R-:W-:-:S07]  /*2680*/  FADD R37, R37, R42 ;  /* 0x0000002a25257221 */ /* 0x000fce0000000000 */
.L_x_190:
[----:B------:R-:W-:Y:S05]  /*2690*/  BSYNC.RECONVERGENT B6 ;  /* 0x0000000000067941 */ /* 0x000fea0003800200 */
.L_x_189:
[----:B------:R-:W-:-:S04]  /*26a0*/  IADD3 R42, P0, PT, R12, -0x10, RZ ;  /* 0xfffffff00c2a7810 */ /* 0x000fc80007f1e0ff */
[----:B------:R-:W-:Y:S01]  /*26b0*/  IADD3.X R13, PT, PT, R13, -0x1, RZ, P0, !PT ;  /* 0xffffffff0d0d7810 */ /* 0x000fe200007fe4ff */
[----:B------:R-:W-:Y:S08]  /*26c0*/  @P1 BRA `(.L_x_193) ;  /* 0xfffffff400c81947 */ /* 0x000ff0000383ffff */
[----:B------:R-:W-:Y:S05]  /*26d0*/  BSYNC.RECONVERGENT B1 ;  /* 0x0000000000017941 */ /* 0x000fea0003800200 */
.L_x_176:
[----:B------:R-:W-:-:S07]  /*26e0*/  LOP3.LUT R42, R38, 0x7ffffffc, RZ, 0xc0, !PT ;  /* 0x7ffffffc262a7812 */ /* 0x000fce00078ec0ff */
.L_x_175:
[----:B------:R-:W-:Y:S05]  /*26f0*/  BSYNC.RECONVERGENT B2 ;  /* 0x0000000000027941 */ /* 0x000fea0003800200 */
.L_x_174:
[----:B------:R-:W-:-:S13]  /*2700*/  LOP3.LUT P0, RZ, R38, 0x3, RZ, 0xc0, !PT ;  /* 0x0000000326ff7812 */ /* 0x000fda000780c0ff */
[----:B------:R-:W-:Y:S05]  /*2710*/  @!P0 BRA `(.L_x_173) ;  /* 0x0000000400b48947 */ /* 0x000fea0003800000 */
[----:B------:R-:W-:Y:S01]  /*2720*/  LOP3.LUT R10, R38, 0x3, RZ, 0xc0, !PT ;  /* 0x00000003260a7812 */ /* 0x000fe200078ec0ff */
[----:B------:R-:W-:Y:S03]  /*2730*/  BSSY.RECONVERGENT B1, `(.L_x_194) ;  /* 0x0000049000017945 */ /* 0x000fe60003800200 */
[----:B------:R-:W-:-:S13]  /*2740*/  ISETP.NE.AND P0, PT, R10, 0x1, PT ;  /* 0x000000010a00780c */ /* 0x000fda0003f05270 */
[----:B------:R-:W-:Y:S05]  /*2750*/  @!P0 BRA `(.L_x_195) ;  /* 0x0000000400188947 */ /* 0x000fea0003800000 */
[----:B------:R-:W-:Y:S01]  /*2760*/  LEA R10, R40, R1, 0x2 ;  /* 0x00000001280a7211 */ /* 0x000fe200078e10ff */
[----:B------:R-:W0:Y:S04]  /*2770*/  LDC.64 R12, c[0x0][0x388] ;  /* 0x0000e200ff0c7b82 */ /* 0x000e280000000a00 */
[----:B------:R-:W2:Y:S04]  /*2780*/  LDL R11, [R10] ;  /* 0x000000000a0b7983 */ /* 0x000ea80000100800 */
[----:B------:R-:W3:Y:S01]  /*2790*/  LDL R46, [R10+0x320] ;  /* 0x000320000a2e7983 */ /* 0x000ee20000100800 */
[----:B------:R-:W-:Y:S01]  /*27a0*/  IMAD.IADD R41, R7, 0x1, -R42 ;  /* 0x0000000107297824 */ /* 0x000fe200078e0a2a */
[----:B------:R-:W-:Y:S03]  /*27b0*/  BSSY.RECONVERGENT B2, `(.L_x_196) ;  /* 0x000001b000027945 */ /* 0x000fe60003800200 */
[----:B0-----:R-:W-:Y:S01]  /*27c0*/  IMAD.WIDE R12, R41, 0x4, R12 ;  /* 0x00000004290c7825 */ /* 0x001fe200078e020c */
[----:B--2---:R-:W-:-:S02]  /*27d0*/  FSETP.GT.AND P1, PT, R11, -1, PT ;  /* 0xbf8000000b00780b */ /* 0x004fc40003f24000 */
[C---:B------:R-:W-:Y:S02]  /*27e0*/  FSETP.GE.AND P0, PT, R11.reuse, RZ, PT ;  /* 0x000000ff0b00720b */ /* 0x040fe40003f06000 */
[C---:B------:R-:W-:Y:S02]  /*27f0*/  FMNMX.NAN R44, R11.reuse, 1, !PT ;  /* 0x3f8000000b2c7809 */ /* 0x040fe40007820000 */
        /* <DEDUP_REMOVED lines=20> */
.L_x_199:
[----:B------:R-:W-:Y:S05]  /*2940*/  BSYNC.RECONVERGENT B6 ;  /* 0x0000000000067941 */ /* 0x000fea0003800200 */
.L_x_198:
[----:B------:R-:W-:-:S07]  /*2950*/  FADD R37, R37, R44 ;  /* 0x0000002c25257221 */ /* 0x000fce0000000000 */
.L_x_197:
[----:B------:R-:W-:Y:S05]  /*2960*/  BSYNC.RECONVERGENT B2 ;  /* 0x0000000000027941 */ /* 0x000fea0003800200 */
.L_x_196:
        /* <DEDUP_REMOVED lines=30> */
.L_x_203:
[----:B------:R-:W-:Y:S05]  /*2b50*/  BSYNC.RECONVERGENT B6 ;  /* 0x0000000000067941 */ /* 0x000fea0003800200 */
.L_x_202:
[----:B------:R-:W-:-:S07]  /*2b60*/  FADD R37, R37, R44 ;  /* 0x0000002c25257221 */ /* 0x000fce0000000000 */
.L_x_201:
[----:B------:R-:W-:Y:S05]  /*2b70*/  BSYNC.RECONVERGENT B2 ;  /* 0x0000000000027941 */ /* 0x000fea0003800200 */
.L_x_200:
[C---:B------:R-:W-:Y:S01]  /*2b80*/  ISETP.NE.AND P0, PT, R40.reuse, RZ, PT ;  /* 0x000000ff2800720c */ /* 0x040fe20003f05270 */
[----:B------:R-:W-:Y:S02]  /*2b90*/  VIADD R40, R40, 0xffffffff ;  /* 0xffffffff28287836 */ /* 0x000fe40000000000 */
[----:B------:R-:W-:-:S03]  /*2ba0*/  VIADD R42, R42, 0x2 ;  /* 0x000000022a2a7836 */ /* 0x000fc60000000000 */
[----:B------:R-:W-:-:S07]  /*2bb0*/  SEL R40, R40, 0xc7, P0 ;  /* 0x000000c728287807 */ /* 0x000fce0000000000 */
.L_x_195:
[----:B------:R-:W-:Y:S05]  /*2bc0*/  BSYNC.RECONVERGENT B1 ;  /* 0x0000000000017941 */ /* 0x000fea0003800200 */
.L_x_194:
[----:B------:R-:W-:-:S04]  /*2bd0*/  LOP3.LUT R38, R38, 0x1, RZ, 0xc0, !PT ;  /* 0x0000000126267812 */ /* 0x000fc800078ec0ff */
[----:B------:R-:W-:-:S13]  /*2be0*/  ISETP.NE.U32.AND P0, PT, R38, 0x1, PT ;  /* 0x000000012600780c */ /* 0x000fda0003f05070 */
[----:B------:R-:W-:Y:S05]  /*2bf0*/  @P0 BRA `(.L_x_173) ;  /* 0x00000000007c0947 */ /* 0x000fea0003800000 */
[----:B------:R-:W-:-:S05]  /*2c00*/  IMAD R40, R40, 0x4, R1 ;  /* 0x0000000428287824 */ /* 0x000fca00078e0201 */
        /* <DEDUP_REMOVED lines=12> */
[----:B------:R-:W-:-:S05]  /*2cd0*/  IADD3 R13, PT, PT, -R42, R7, RZ ;  /* 0x000000072a0d7210 */ /* 0x000fca0007ffe1ff */
        /* <DEDUP_REMOVED lines=13> */
[----:B-----5:R-:W-:Y:S05]  /*2db0*/  CALL.REL.NOINC `($__internal_4_$__cuda_sm3x_div_rn_noftz_f32_slowpath) ;  /* 0x0000001800b47944 */ /* 0x020fea0003c00000 */
[----:B------:R-:W-:-:S07]  /*2dc0*/  IMAD.MOV.U32 R12, RZ, RZ, R44 ;  /* 0x000000ffff0c7224 */ /* 0x000fce00078e002c */
.L_x_205:
[----:B------:R-:W-:Y:S05]  /*2dd0*/  BSYNC.RECONVERGENT B1 ;  /* 0x0000000000017941 */ /* 0x000fea0003800200 */
.L_x_204:
[----:B------:R-:W-:-:S07]  /*2de0*/  FADD R37, R37, R12 ;  /* 0x0000000c25257221 */ /* 0x000fce0000000000 */
.L_x_173:
[----:B------:R-:W-:Y:S05]  /*2df0*/  BSYNC.RECONVERGENT B3 ;  /* 0x0000000000037941 */ /* 0x000fea0003800200 */
.L_x_172:
[----:B------:R-:W-:Y:S01]  /*2e00*/  IMAD.IADD R11, R7, 0x1, -R52 ;  /* 0x00000001070b7824 */ /* 0x000fe200078e0a34 */
[----:B------:R-:W-:Y:S01]  /*2e10*/  ISETP.GT.U32.AND P0, PT, R36, R7, PT ;  /* 0x000000072400720c */ /* 0x000fe20003f04070 */
[----:B------:R-:W-:Y:S02]  /*2e20*/  BSSY.RECONVERGENT B1, `(.L_x_206) ;  /* 0x0000078000017945 */ /* 0x000fe40003800200 */
[----:B------:R-:W-:Y:S01]  /*2e30*/  VIADD R10, R11, 0x1 ;  /* 0x000000010b0a7836 */ /* 0x000fe20000000000 */
[----:B------:R-:W-:-:S04]  /*2e40*/  SEL R12, R39, R36, P0 ;  /* 0x00000024270c7207 */ /* 0x000fc80000000000 */
[----:B------:R-:W-:-:S13]  /*2e50*/  ISETP.GE.AND P0, PT, R10, R12, PT ;  /* 0x0000000c0a00720c */ /* 0x000fda0003f06270 */
[----:B------:R-:W-:Y:S05]  /*2e60*/  @P0 BRA `(.L_x_207) ;  /* 0x0000000400cc0947 */ /* 0x000fea0003800000 */
[--C-:B------:R-:W-:Y:S01]  /*2e70*/  VIADDMNMX R10, R11, 0x1, R12.reuse, PT ;  /* 0x000000010b0a7846 */ /* 0x100fe2000380010c */
[C---:B------:R-:W-:Y:S01]  /*2e80*/  IMAD.IADD R13, R39.reuse, 0x1, -R12 ;  /* 0x00000001270d7824 */ /* 0x040fe200078e0a0c */
[----:B------:R-:W-:Y:S01]  /*2e90*/  LOP3.LUT R11, RZ, R7, RZ, 0x33, !PT ;  /* 0x00000007ff0b7212 */ /* 0x000fe200078e33ff */
[----:B------:R-:W-:Y:S02]  /*2ea0*/  BSSY.RECONVERGENT B2, `(.L_x_208) ;  /* 0x0000033000027945 */ /* 0x000fe40003800200 */
[----:B------:R-:W-:-:S05]  /*2eb0*/  IMAD.IADD R10, R39, 0x1, -R10 ;  /* 0x00000001270a7824 */ /* 0x000fca00078e0a0a */
[----:B------:R-:W-:-:S05]  /*2ec0*/  VIADDMNMX R10, R13, 0x1, R10, !PT ;  /* 0x000000010d0a7846 */ /* 0x000fca000780010a */
[----:B------:R-:W-:-:S04]  /*2ed0*/  IMAD.IADD R10, R12, 0x1, R10 ;  /* 0x000000010c0a7824 */ /* 0x000fc800078e020a */
[C---:B------:R-:W-:Y:S01]  /*2ee0*/  IMAD.IADD R38, R10.reuse, 0x1, R11 ;  /* 0x000000010a267824 */ /* 0x040fe200078e020b */
[----:B------:R-:W-:-:S04]  /*2ef0*/  IADD3 R12, PT, PT, R10, -0x2, -R7 ;  /* 0xfffffffe0a0c7810 */ /* 0x000fc80007ffe807 */
[----:B------:R-:W-:Y:S01]  /*2f00*/  ISETP.GE.U32.AND P0, PT, R12, 0xf, PT ;  /* 0x0000000f0c00780c */ /* 0x000fe20003f06070 */
[----:B------:R-:W-:Y:S01]  /*2f10*/  IMAD.MOV.U32 R12, RZ, RZ, RZ ;  /* 0x000000ffff0c7224 */ /* 0x000fe200078e00ff */
[----:B------:R-:W-:-:S11]  /*2f20*/  LOP3.LUT P1, RZ, R38, 0xf, RZ, 0xc0, !PT ;  /* 0x0000000f26ff7812 */ /* 0x000fd6000782c0ff */
[----:B------:R-:W-:Y:S05]  /*2f30*/  @!P0 BRA `(.L_x_209) ;  /* 0x0000000000a48947 */ /* 0x000fea0003800000 */
[----:B------:R-:W-:Y:S01]  /*2f40*/  MOV R39, RZ ;  /* 0x000000ff00277202 */ /* 0x000fe20000000f00 */
[----:B------:R-:W-:-:S07]  /*2f50*/  IMAD.MOV.U32 R12, RZ, RZ, RZ ;  /* 0x000000ffff0c7224 */ /* 0x000fce00078e00ff */
.L_x_210:
[----:B------:R-:W0:Y:S02]  /*2f60*/  LDC.64 R10, c[0x0][0x388] ;  /* 0x0000e200ff0a7b82 */ /* 0x000e240000000a00 */
[----:B0-----:R-:W-:-:S05]  /*2f70*/  IMAD.WIDE R10, R13, 0x4, R10 ;  /* 0x000000040d0a7825 */ /* 0x001fca00078e020a */
[----:B------:R-:W2:Y:S04]  /*2f80*/  LDG.E.CONSTANT R45, desc[UR4][R10.64] ;  /* 0x000000040a2d7981 */ /* 0x000ea8000c1e9900 */
[----:B------:R-:W3:Y:S04]  /*2f90*/  LDG.E.CONSTANT R46, desc[UR4][R10.64+0x4] ;  /* 0x000004040a2e7981 */ /* 0x000ee8000c1e9900 */
[----:B------:R-:W4:Y:S04]  /*2fa0*/  LDG.E.CONSTANT R47, desc[UR4][R10.64+0x8] ;  /* 0x000008040a2f7981 */ /* 0x000f28000c1e9900 */
[----:B------:R-:W4:Y:S04]  /*2fb0*/  LDG.E.CONSTANT R48, desc[UR4][R10.64+0xc] ;  /* 0x00000c040a307981 */ /* 0x000f28000c1e9900 */
[----:B------:R-:W4:Y:S04]  /*2fc0*/  LDG.E.CONSTANT R40, desc[UR4][R10.64+0x10] ;  /* 0x000010040a287981 */ /* 0x000f28000c1e9900 */
[----:B------:R-:W4:Y:S04]  /*2fd0*/  LDG.E.CONSTANT R41, desc[UR4][R10.64+0x14] ;  /* 0x000014040a297981 */ /* 0x000f28000c1e9900 */
[----:B------:R-:W4:Y:S04]  /*2fe0*/  LDG.E.CONSTANT R42, desc[UR4][R10.64+0x18] ;  /* 0x000018040a2a7981 */ /* 0x000f28000c1e9900 */
[----:B------:R-:W4:Y:S04]  /*2ff0*/  LDG.E.CONSTANT R43, desc[UR4][R10.64+0x1c] ;  /* 0x00001c040a2b7981 */ /* 0x000f28000c1e9900 */
[----:B------:R-:W4:Y:S04]  /*3000*/  LDG.E.CONSTANT R44, desc[UR4][R10.64+0x20] ;  /* 0x000020040a2c7981 */ /* 0x000f28000c1e9900 */
[----:B------:R-:W4:Y:S04]  /*3010*/  LDG.E.CONSTANT R49, desc[UR4][R10.64+0x30] ;  /* 0x000030040a317981 */ /* 0x000f28000c1e9900 */
[----:B------:R-:W4:Y:S01]  /*3020*/  LDG.E.CONSTANT R55, desc[UR4][R10.64+0x3c] ;  /* 0x00003c040a377981 */ /* 0x000f22000c1e9900 */
[----:B--2---:R-:W-:-:S03]  /*3030*/  FADD R45, R45, R12 ;  /* 0x0000000c2d2d7221 */ /* 0x004fc60000000000 */
[----:B------:R-:W2:Y:S01]  /*3040*/  LDG.E.CONSTANT R12, desc[UR4][R10.64+0x24] ;  /* 0x000024040a0c7981 */ /* 0x000ea2000c1e9900 */
[----:B---3--:R-:W-:-:S03]  /*3050*/  FADD R46, R45, R46 ;  /* 0x0000002e2d2e7221 */ /* 0x008fc60000000000 */
[----:B------:R-:W3:Y:S01]  /*3060*/  LDG.E.CONSTANT R45, desc[UR4][R10.64+0x28] ;  /* 0x000028040a2d7981 */ /* 0x000ee2000c1e9900 */
[----:B----4-:R-:W-:-:S03]  /*3070*/  FADD R47, R46, R47 ;  /* 0x0000002f2e2f7221 */ /* 0x010fc60000000000 */
[----:B------:R-:W4:Y:S01]  /*3080*/  LDG.E.CONSTANT R46, desc[UR4][R10.64+0x2c] ;  /* 0x00002c040a2e7981 */ /* 0x000f22000c1e9900 */
[----:B------:R-:W-:-:S03]  /*3090*/  FADD R57, R47, R48 ;  /* 0x000000302f397221 */ /* 0x000fc60000000000 */
[----:B------:R-:W4:Y:S04]  /*30a0*/  LDG.E.CONSTANT R47, desc[UR4][R10.64+0x34] ;  /* 0x000034040a2f7981 */ /* 0x000f28000c1e9900 */
[----:B------:R0:W4:Y:S01]  /*30b0*/  LDG.E.CONSTANT R48, desc[UR4][R10.64+0x38] ;  /* 0x000038040a307981 */ /* 0x000122000c1e9900 */
[----:B------:R-:W-:-:S04]  /*30c0*/  FADD R40, R57, R40 ;  /* 0x0000002839287221 */ /* 0x000fc80000000000 */
[----:B------:R-:W-:-:S04]  /*30d0*/  FADD R41, R40, R41 ;  /* 0x0000002928297221 */ /* 0x000fc80000000000 */
[----:B------:R-:W-:-:S04]  /*30e0*/  FADD R42, R41, R42 ;  /* 0x0000002a292a7221 */ /* 0x000fc80000000000 */
[----:B------:R-:W-:-:S04]  /*30f0*/  FADD R43, R42, R43 ;  /* 0x0000002b2a2b7221 */ /* 0x000fc80000000000 */
[----:B------:R-:W-:Y:S01]  /*3100*/  FADD R43, R43, R44 ;  /* 0x0000002c2b2b7221 */ /* 0x000fe20000000000 */
[----:B------:R-:W-:Y:S01]  /*3110*/  VIADD R39, R39, 0x10 ;  /* 0x0000001027277836 */ /* 0x000fe20000000000 */
[----:B0-----:R-:W-:-:S04]  /*3120*/  LOP3.LUT R10, R38, 0xfffffff0, RZ, 0xc0, !PT ;  /* 0xfffffff0260a7812 */ /* 0x001fc800078ec0ff */
[----:B------:R-:W-:Y:S01]  /*3130*/  ISETP.NE.AND P0, PT, R39, R10, PT ;  /* 0x0000000a2700720c */ /* 0x000fe20003f05270 */
[----:B------:R-:W-:Y:S02]  /*3140*/  VIADD R13, R13, 0x10 ;  /* 0x000000100d0d7836 */ /* 0x000fe40000000000 */
[----:B--2---:R-:W-:-:S04]  /*3150*/  FADD R12, R43, R12 ;  /* 0x0000000c2b0c7221 */ /* 0x004fc80000000000 */
[----:B---3--:R-:W-:-:S04]  /*3160*/  FADD R45, R12, R45 ;  /* 0x0000002d0c2d7221 */ /* 0x008fc80000000000 */
[----:B----4-:R-:W-:-:S04]  /*3170*/  FADD R46, R45, R46 ;  /* 0x0000002e2d2e7221 */ /* 0x010fc80000000000 */
[----:B------:R-:W-:-:S04]  /*3180*/  FADD R46, R46, R49 ;  /* 0x000000312e2e7221 */ /* 0x000fc80000000000 */
[----:B------:R-:W-:-:S04]  /*3190*/  FADD R47, R46, R47 ;  /* 0x0000002f2e2f7221 */ /* 0x000fc80000000000 */
[----:B------:R-:W-:-:S04]  /*31a0*/  FADD R48, R47, R48 ;  /* 0x000000302f307221 */ /* 0x000fc80000000000 */
[----:B------:R-:W-:Y:S01]  /*31b0*/  FADD R12, R48, R55 ;  /* 0x00000037300c7221 */ /* 0x000fe20000000000 */
[----:B------:R-:W-:Y:S06]  /*31c0*/  @P0 BRA `(.L_x_210) ;  /* 0xfffffffc00640947 */ /* 0x000fec000383ffff */
.L_x_209:
[----:B------:R-:W-:Y:S05]  /*31d0*/  BSYNC.RECONVERGENT B2 ;  /* 0x0000000000027941 */ /* 0x000fea0003800200 */
.L_x_208:
[----:B------:R-:W-:Y:S04]  /*31e0*/  BSSY.RECONVERGENT B2, `(.L_x_211) ;  /* 0x000003a000027945 */ /* 0x000fe80003800200 */
[----:B------:R-:W-:Y:S05]  /*31f0*/  @!P1 BRA `(.L_x_212) ;  /* 0x0000000000e09947 */ /* 0x000fea0003800000 */
[C---:B------:R-:W-:Y:S01]  /*3200*/  LOP3.LUT R10, R38.reuse, 0xf, RZ, 0xc0, !PT ;  /* 0x0000000f260a7812 */ /* 0x040fe200078ec0ff */
[----:B------:R-:W-:Y:S01]  /*3210*/  BSSY.RECONVERGENT B3, `(.L_x_213) ;  /* 0x0000017000037945 */ /* 0x000fe20003800200 */
[----:B------:R-:W-:Y:S02]  /*3220*/  LOP3.LUT P1, RZ, R38, 0x7, RZ, 0xc0, !PT ;  /* 0x0000000726ff7812 */ /* 0x000fe4000782c0ff */
[----:B------:R-:W-:-:S13]  /*3230*/  ISETP.GE.U32.AND P0, PT, R10, 0x8, PT ;  /* 0x000000080a00780c */ /* 0x000fda0003f06070 */
[----:B------:R-:W-:Y:S05]  /*3240*/  @!P0 BRA `(.L_x_214) ;  /* 0x00000000004c8947 */ /* 0x000fea0003800000 */
        /* <DEDUP_REMOVED lines=9> */
[----:B------:R-:W4:Y:S01]  /*32e0*/  LDG.E.CONSTANT R58, desc[UR4][R10.64+0x1c] ;  /* 0x00001c040a3a7981 */ /* 0x000f22000c1e9900 */
[----:B------:R-:W-:-:S02]  /*32f0*/  VIADD R13, R13, 0x8 ;  /* 0x000000080d0d7836 */ /* 0x000fc40000000000 */
[----:B--2---:R-:W-:-:S04]  /*3300*/  FADD R39, R12, R39 ;  /* 0x000000270c277221 */ /* 0x004fc80000000000 */
[----:B---3--:R-:W-:-:S04]  /*3310*/  FADD R39, R39, R40 ;  /* 0x0000002827277221 */ /* 0x008fc80000000000 */
[----:B----4-:R-:W-:-:S04]  /*3320*/  FADD R39, R39, R42 ;  /* 0x0000002a27277221 */ /* 0x010fc80000000000 */
[----:B------:R-:W-:-:S04]  /*3330*/  FADD R39, R39, R44 ;  /* 0x0000002c27277221 */ /* 0x000fc80000000000 */
[----:B------:R-:W-:-:S04]  /*3340*/  FADD R39, R39, R46 ;  /* 0x0000002e27277221 */ /* 0x000fc80000000000 */
[----:B------:R-:W-:-:S04]  /*3350*/  FADD R39, R39, R48 ;  /* 0x0000003027277221 */ /* 0x000fc80000000000 */
[----:B------:R-:W-:-:S04]  /*3360*/  FADD R39, R39, R56 ;  /* 0x0000003827277221 */ /* 0x000fc80000000000 */
[----:B------:R-:W-:-:S07]  /*3370*/  FADD R12, R39, R58 ;  /* 0x0000003a270c7221 */ /* 0x000fce0000000000 */
.L_x_214:
[----:B------:R-:W-:Y:S05]  /*3380*/  BSYNC.RECONVERGENT B3 ;  /* 0x0000000000037941 */ /* 0x000fea0003800200 */
.L_x_213:
[----:B------:R-:W-:Y:S05]  /*3390*/  @!P1 BRA `(.L_x_212) ;  /* 0x0000000000789947 */ /* 0x000fea0003800000 */
[C---:B------:R-:W-:Y:S01]  /*33a0*/  LOP3.LUT R10, R38.reuse, 0x7, RZ, 0xc0, !PT ;  /* 0x00000007260a7812 */ /* 0x040fe200078ec0ff */
[----:B------:R-:W-:Y:S01]  /*33b0*/  BSSY.RECONVERGENT B3, `(.L_x_215) ;  /* 0x0000010000037945 */ /* 0x000fe20003800200 */
[----:B------:R-:W-:Y:S02]  /*33c0*/  LOP3.LUT R38, R38, 0x3, RZ, 0xc0, !PT ;  /* 0x0000000326267812 */ /* 0x000fe400078ec0ff */
[----:B------:R-:W-:Y:S02]  /*33d0*/  ISETP.GE.U32.AND P0, PT, R10, 0x4, PT ;  /* 0x000000040a00780c */ /* 0x000fe40003f06070 */
[----:B------:R-:W-:-:S11]  /*33e0*/  ISETP.NE.AND P1, PT, R38, RZ, PT ;  /* 0x000000ff2600720c */ /* 0x000fd60003f25270 */
[----:B------:R-:W-:Y:S05]  /*33f0*/  @!P0 BRA `(.L_x_216) ;  /* 0x00000000002c8947 */ /* 0x000fea0003800000 */
[----:B------:R-:W0:Y:S02]  /*3400*/  LDC.64 R10, c[0x0][0x388] ;  /* 0x0000e200ff0a7b82 */ /* 0x000e240000000a00 */
[----:B0-----:R-:W-:-:S05]  /*3410*/  IMAD.WIDE R10, R13, 0x4, R10 ;  /* 0x000000040d0a7825 */ /* 0x001fca00078e020a */
[----:B------:R-:W2:Y:S04]  /*3420*/  LDG.E.CONSTANT R39, desc[UR4][R10.64] ;  /* 0x000000040a277981 */ /* 0x000ea8000c1e9900 */
[----:B------:R-:W3:Y:S04]  /*3430*/  LDG.E.CONSTANT R40, desc[UR4][R10.64+0x4] ;  /* 0x000004040a287981 */ /* 0x000ee8000c1e9900 */
[----:B------:R-:W4:Y:S04]  /*3440*/  LDG.E.CONSTANT R42, desc[UR4][R10.64+0x8] ;  /* 0x000008040a2a7981 */ /* 0x000f28000c1e9900 */
[----:B------:R-:W4:Y:S01]  /*3450*/  LDG.E.CONSTANT R44, desc[UR4][R10.64+0xc] ;  /* 0x00000c040a2c7981 */ /* 0x000f22000c1e9900 */
[----:B------:R-:W-:-:S02]  /*3460*/  VIADD R13, R13, 0x4 ;  /* 0x000000040d0d7836 */ /* 0x000fc40000000000 */
[----:B--2---:R-:W-:-:S04]  /*3470*/  FADD R39, R12, R39 ;  /* 0x000000270c277221 */ /* 0x004fc80000000000 */
[----:B---3--:R-:W-:-:S04]  /*3480*/  FADD R39, R39, R40 ;  /* 0x0000002827277221 */ /* 0x008fc80000000000 */
[----:B----4-:R-:W-:-:S04]  /*3490*/  FADD R39, R39, R42 ;  /* 0x0000002a27277221 */ /* 0x010fc80000000000 */
[----:B------:R-:W-:-:S07]  /*34a0*/  FADD R12, R39, R44 ;  /* 0x0000002c270c7221 */ /* 0x000fce0000000000 */
.L_x_216:
[----:B------:R-:W-:Y:S05]  /*34b0*/  BSYNC.RECONVERGENT B3 ;  /* 0x0000000000037941 */ /* 0x000fea0003800200 */
.L_x_215:
[----:B------:R-:W-:Y:S05]  /*34c0*/  @!P1 BRA `(.L_x_212) ;  /* 0x00000000002c9947 */ /* 0x000fea0003800000 */
[----:B------:R-:W0:Y:S02]  /*34d0*/  LDC.64 R10, c[0x0][0x388] ;  /* 0x0000e200ff0a7b82 */ /* 0x000e240000000a00 */
[----:B0-----:R-:W-:-:S05]  /*34e0*/  IMAD.WIDE R10, R13, 0x4, R10 ;  /* 0x000000040d0a7825 */ /* 0x001fca00078e020a */
[----:B------:R-:W2:Y:S01]  /*34f0*/  LDG.E.CONSTANT R13, desc[UR4][R10.64] ;  /* 0x000000040a0d7981 */ /* 0x000ea2000c1e9900 */
[----:B------:R-:W-:Y:S01]  /*3500*/  ISETP.NE.AND P0, PT, R38, 0x1, PT ;  /* 0x000000012600780c */ /* 0x000fe20003f05270 */
[----:B--2---:R-:W-:-:S12]  /*3510*/  FADD R12, R12, R13 ;  /* 0x0000000d0c0c7221 */ /* 0x004fd80000000000 */
[----:B------:R-:W-:Y:S05]  /*3520*/  @!P0 BRA `(.L_x_212) ;  /* 0x0000000000148947 */ /* 0x000fea0003800000 */
[----:B------:R-:W-:Y:S01]  /*3530*/  ISETP.NE.AND P0, PT, R38, 0x2, PT ;  /* 0x000000022600780c */ /* 0x000fe20003f05270 */
[----:B------:R-:W2:-:S12]  /*3540*/  LDG.E.CONSTANT R13, desc[UR4][R10.64+0x4] ;  /* 0x000004040a0d7981 */ /* 0x000e98000c1e9900 */
[----:B------:R-:W3:Y:S01]  /*3550*/  @P0 LDG.E.CONSTANT R39, desc[UR4][R10.64+0x8] ;  /* 0x000008040a270981 */ /* 0x000ee2000c1e9900 */
[----:B--2---:R-:W-:-:S04]  /*3560*/  FADD R12, R12, R13 ;  /* 0x0000000d0c0c7221 */ /* 0x004fc80000000000 */
[----:B---3--:R-:W-:-:S07]  /*3570*/  @P0 FADD R12, R12, R39 ;  /* 0x000000270c0c0221 */ /* 0x008fce0000000000 */
.L_x_212:
[----:B------:R-:W-:Y:S05]  /*3580*/  BSYNC.RECONVERGENT B2 ;  /* 0x0000000000027941 */ /* 0x000fea0003800200 */
.L_x_211:
[----:B------:R-:W-:-:S07]  /*3590*/  FADD R37, R37, R12 ;  /* 0x0000000c25257221 */ /* 0x000fce0000000000 */
.L_x_207:
[----:B------:R-:W-:Y:S05]  /*35a0*/  BSYNC.RECONVERGENT B1 ;  /* 0x0000000000017941 */ /* 0x000fea0003800200 */
.L_x_206:
[----:B------:R-:W-:Y:S01]  /*35b0*/  I2FP.F32.U32 R38, R36 ;  /* 0x0000002400267245 */ /* 0x000fe20000201000 */
[----:B------:R0:W1:Y:S01]  /*35c0*/  F2F.F32.F64 R12, R28 ;  /* 0x0000001c000c7310 */ /* 0x0000620000301000 */
[----:B------:R-:W-:Y:S01]  /*35d0*/  BSSY.RECONVERGENT B1, `(.L_x_217) ;  /* 0x000000f000017945 */ /* 0x000fe20003800200 */
[----:B------:R-:W-:-:S06]  /*35e0*/  ISETP.GT.AND P1, PT, R53, 0x200, PT ;  /* 0x000002003500780c */ /* 0x000fcc0003f24270 */
[----:B------:R-:W2:Y:S08]  /*35f0*/  MUFU.RCP R10, R38 ;  /* 0x00000026000a7308 */ /* 0x000eb00000001000 */
[----:B------:R-:W3:Y:S01]  /*3600*/  FCHK P0, R37, R38 ;  /* 0x0000002625007302 */ /* 0x000ee20000000000 */
[----:B--2---:R-:W-:-:S04]  /*3610*/  FFMA R11, -R38, R10, 1 ;  /* 0x3f800000260b7423 */ /* 0x004fc8000000010a */
[----:B------:R-:W-:-:S04]  /*3620*/  FFMA R10, R10, R11, R10 ;  /* 0x0000000b0a0a7223 */ /* 0x000fc8000000000a */
[----:B------:R-:W-:-:S04]  /*3630*/  FFMA R11, R10, R37, RZ ;  /* 0x000000250a0b7223 */ /* 0x000fc800000000ff */
[----:B------:R-:W-:-:S04]  /*3640*/  FFMA R36, -R38, R11, R37 ;  /* 0x0000000b26247223 */ /* 0x000fc80000000125 */
[----:B------:R-:W-:Y:S01]  /*3650*/  FFMA R36, R10, R36, R11 ;  /* 0x000000240a247223 */ /* 0x000fe2000000000b */
[----:B01-3--:R-:W-:Y:S06]  /*3660*/  @!P0 BRA `(.L_x_218) ;  /* 0x0000000000148947 */ /* 0x00bfec0003800000 */
[----:B------:R-:W-:Y:S01]  /*3670*/  IMAD.MOV.U32 R10, RZ, RZ, R37 ;  /* 0x000000ffff0a7224 */ /* 0x000fe200078e0025 */
[----:B------:R-:W-:Y:S01]  /*3680*/  MOV R45, 0x36b0 ;  /* 0x000036b0002d7802 */ /* 0x000fe20000000f00 */
[----:B------:R-:W-:-:S07]  /*3690*/  IMAD.MOV.U32 R11, RZ, RZ, R38 ;  /* 0x000000ffff0b7224 */ /* 0x000fce00078e0026 */
[----:B-----5:R-:W-:Y:S05]  /*36a0*/  CALL.REL.NOINC `($__internal_4_$__cuda_sm3x_div_rn_noftz_f32_slowpath) ;  /* 0x0000001000787944 */ /* 0x020fea0003c00000 */
[----:B------:R-:W-:-:S07]  /*36b0*/  IMAD.MOV.U32 R36, RZ, RZ, R44 ;  /* 0x000000ffff247224 */ /* 0x000fce00078e002c */
.L_x_218:
[----:B------:R-:W-:Y:S05]  /*36c0*/  BSYNC.RECONVERGENT B1 ;  /* 0x0000000000017941 */ /* 0x000fea0003800200 */
.L_x_217:
[----:B------:R-:W0:Y:S02]  /*36d0*/  LDC.64 R10, c[0x0][0x388] ;  /* 0x0000e200ff0a7b82 */ /* 0x000e240000000a00 */
[----:B0-----:R-:W-:-:S06]  /*36e0*/  IMAD.WIDE.U32 R10, R7, 0x4, R10 ;  /* 0x00000004070a7825 */ /* 0x001fcc00078e000a */
[----:B------:R-:W2:Y:S01]  /*36f0*/  LDG.E.CONSTANT R11, desc[UR4][R10.64] ;  /* 0x000000040a0b7981 */ /* 0x000ea2000c1e9900 */
[----:B-----5:R-:W-:Y:S01]  /*3700*/  FMUL R34, R51, R34 ;  /* 0x0000002233227220 */ /* 0x020fe20000400000 */
[----:B--2---:R-:W-:-:S04]  /*3710*/  FFMA R36, R36, -0.0099999997764825820923, R11 ;  /* 0xbc23d70a24247823 */ /* 0x004fc8000000000b */
[----:B------:R-:W-:Y:S01]  /*3720*/  FFMA R36, R35, R34, R36 ;  /* 0x0000002223247223 */ /* 0x000fe20000000024 */
[----:B------:R-:W-:Y:S06]  /*3730*/  @P1 BRA `(.L_x_219) ;  /* 0x0000000000541947 */ /* 0x000fec0003800000 */
[----:B------:R-:W-:-:S13]  /*3740*/  ISETP.GE.AND P0, PT, R8, R3, PT ;  /* 0x000000030800720c */ /* 0x000fda0003f06270 */
[C---:B------:R-:W-:Y:S01]  /*3750*/  @!P0 IADD3 R34, PT, PT, R5.reuse, 0x1, RZ ;  /* 0x0000000105228810 */ /* 0x040fe20007ffe0ff */
[----:B------:R-:W-:-:S03]  /*3760*/  @!P0 IMAD R10, R5, 0x4, R4 ;  /* 0x00000004050a8824 */ /* 0x000fc600078e0204 */
[C---:B------:R-:W-:Y:S02]  /*3770*/  @!P0 ISETP.NE.AND P1, PT, R34.reuse, R3, PT ;  /* 0x000000032200820c */ /* 0x040fe40003f25270 */
[----:B------:R1:W-:Y:S02]  /*3780*/  @!P0 STL [R10], R36 ;  /* 0x000000240a008387 */ /* 0x0003e40000100800 */
[----:B------:R-:W-:-:S05]  /*3790*/  @!P0 SEL R5, R34, RZ, P1 ;  /* 0x000000ff22058207 */ /* 0x000fca0000800000 */
[----:B------:R-:W-:-:S05]  /*37a0*/  @P0 IMAD R11, R5, 0x4, R4 ;  /* 0x00000004050b0824 */ /* 0x000fca00078e0204 */
[----:B------:R-:W2:Y:S01]  /*37b0*/  @P0 LDL R34, [R11] ;  /* 0x000000000b220983 */ /* 0x000ea20000100800 */
[----:B------:R-:W-:Y:S01]  /*37c0*/  ISETP.GE.AND P1, PT, R7, R0, PT ;  /* 0x000000000700720c */ /* 0x000fe20003f26270 */
[----:B------:R-:W-:Y:S02]  /*37d0*/  @P0 VIADD R38, R5, 0x1 ;  /* 0x0000000105260836 */ /* 0x000fe40000000000 */
[----:B------:R1:W-:Y:S01]  /*37e0*/  @P0 STL [R11], R36 ;  /* 0x000000240b000387 */ /* 0x0003e20000100800 */
[----:B------:R-:W-:Y:S02]  /*37f0*/  @!P0 VIADD R8, R8, 0x1 ;  /* 0x0000000108088836 */ /* 0x000fe40000000000 */
[----:B------:R-:W-:-:S04]  /*3800*/  @P0 ISETP.NE.AND P2, PT, R38, R3, PT ;  /* 0x000000032600020c */ /* 0x000fc80003f45270 */
[----:B------:R-:W-:Y:S01]  /*3810*/  @P0 SEL R5, R38, RZ, P2 ;  /* 0x000000ff26050207 */ /* 0x000fe20001000000 */
[----:B--2---:R-:W-:-:S04]  /*3820*/  @P0 FADD R9, R9, -R34 ;  /* 0x8000002209090221 */ /* 0x004fc80000000000 */
[----:B------:R-:W-:Y:S01]  /*3830*/  FADD R9, R36, R9 ;  /* 0x0000000924097221 */ /* 0x000fe20000000000 */
[----:B-1----:R-:W-:Y:S06]  /*3840*/  @!P1 BRA `(.L_x_163) ;  /* 0x0000000000849947 */ /* 0x002fec0003800000 */
[----:B------:R-:W-:Y:S01]  /*3850*/  FMUL R13, R9, R12 ;  /* 0x0000000c090d7220 */ /* 0x000fe20000400000 */
[----:B------:R-:W-:-:S05]  /*3860*/  IMAD.WIDE.U32 R10, R7, 0x4, R30 ;  /* 0x00000004070a7825 */ /* 0x000fca00078e001e */
[----:B------:R1:W-:Y:S01]  /*3870*/  STG.E desc[UR4][R10.64], R13 ;  /* 0x0000000d0a007986 */ /* 0x0003e2000c101904 */
[----:B------:R-:W-:Y:S05]  /*3880*/  BRA `(.L_x_163) ;  /* 0x0000000000747947 */ /* 0x000fea0003800000 */
.L_x_219:
[----:B------:R-:W-:-:S13]  /*3890*/  ISETP.GE.AND P0, PT, R7, R0, PT ;  /* 0x000000000700720c */ /* 0x000fda0003f06270 */
[----:B------:R-:W-:Y:S05]  /*38a0*/  @!P0 BRA `(.L_x_163) ;  /* 0x00000000006c8947 */ /* 0x000fea0003800000 */
[----:B------:R-:W-:Y:S01]  /*38b0*/  ISETP.GT.AND P1, PT, R3, 0x3, PT ;  /* 0x000000030300780c */ /* 0x000fe20003f24270 */
[----:B------:R-:W-:Y:S01]  /*38c0*/  BSSY.RECONVERGENT B1, `(.L_x_220) ;  /* 0x000000e000017945 */ /* 0x000fe20003800200 */
[----:B------:R-:W-:Y:S01]  /*38d0*/  PLOP3.LUT P0, PT, PT, PT, PT, 0x80, 0x8 ;  /* 0x000000000008781c */ /* 0x000fe20003f0f070 */
[----:B------:R-:W-:Y:S02]  /*38e0*/  IMAD.IADD R10, R7, 0x1, -R3 ;  /* 0x00000001070a7824 */ /* 0x000fe400078e0a03 */
[----:B------:R-:W-:-:S08]  /*38f0*/  IMAD.MOV.U32 R13, RZ, RZ, RZ ;  /* 0x000000ffff0d7224 */ /* 0x000fd000078e00ff */
[----:B------:R-:W-:Y:S05]  /*3900*/  @!P1 BRA `(.L_x_221) ;  /* 0x0000000000249947 */ /* 0x000fea0003800000 */
[----:B------:R-:W-:Y:S01]  /*3910*/  PLOP3.LUT P0, PT, PT, PT, PT, 0x8, 0x80 ;  /* 0x000000000080781c */ /* 0x000fe20003f0e170 */
[----:B------:R-:W-:-:S12]  /*3920*/  VIADD R11, R7, 0xfffffffd ;  /* 0xfffffffd070b7836 */ /* 0x000fd80000000000 */
.L_x_222:
[----:B------:R-:W-:Y:S01]  /*3930*/  IADD3 R10, PT, PT, R10, 0x4, RZ ;  /* 0x000000040a0a7810 */ /* 0x000fe20007ffe0ff */
[----:B------:R-:W-:-:S03]  /*3940*/  FADD R13, R36, R13 ;  /* 0x0000000d240d7221 */ /* 0x000fc60000000000 */
[----:B------:R-:W-:Y:S01]  /*3950*/  ISETP.GE.AND P1, PT, R10, R11, PT ;  /* 0x0000000b0a00720c */ /* 0x000fe20003f26270 */
[----:B------:R-:W-:-:S04]  /*3960*/  FADD R13, R36, R13 ;  /* 0x0000000d240d7221 */ /* 0x000fc80000000000 */
[----:B------:R-:W-:-:S04]  /*3970*/  FADD R13, R36, R13 ;  /* 0x0000000d240d7221 */ /* 0x000fc80000000000 */
[----:B------:R-:W-:-:S04]  /*3980*/  FADD R13, R36, R13 ;  /* 0x0000000d240d7221 */ /* 0x000fc80000000000 */
[----:B------:R-:W-:Y:S05]  /*3990*/  @!P1 BRA `(.L_x_222) ;  /* 0xfffffffc00e49947 */ /* 0x000fea000383ffff */
.L_x_221:
[----:B------:R-:W-:Y:S05]  /*39a0*/  BSYNC.RECONVERGENT B1 ;  /* 0x0000000000017941 */ /* 0x000fea0003800200 */
.L_x_220:
[----:B------:R-:W-:-:S05]  /*39b0*/  IMAD.IADD R11, R7, 0x1, -R10 ;  /* 0x00000001070b7824 */ /* 0x000fca00078e0a0a */
[----:B------:R-:W-:-:S13]  /*39c0*/  ISETP.GT.AND P1, PT, R11, 0x1, PT ;  /* 0x000000010b00780c */ /* 0x000fda0003f24270 */
[----:B------:R-:W-:Y:S01]  /*39d0*/  @P1 VIADD R10, R10, 0x2 ;  /* 0x000000020a0a1836 */ /* 0x000fe20000000000 */
[----:B------:R-:W-:-:S04]  /*39e0*/  @P1 PLOP3.LUT P0, PT, PT, PT, PT, 0x8, 0x80 ;  /* 0x000000000080181c */ /* 0x000fc80003f0e170 */
[----:B------:R-:W-:Y:S01]  /*39f0*/  ISETP.LT.OR P0, PT, R10, R7, P0 ;  /* 0x000000070a00720c */ /* 0x000fe20000701670 */
[----:B------:R-:W-:-:S04]  /*3a00*/  @P1 FADD R10, R36, R13 ;  /* 0x0000000d240a1221 */ /* 0x000fc80000000000 */
[----:B------:R-:W-:Y:S01]  /*3a10*/  @P1 FADD R13, R36, R10 ;  /* 0x0000000a240d1221 */ /* 0x000fe20000000000 */
[----:B------:R-:W-:-:S07]  /*3a20*/  IMAD.WIDE.U32 R10, R7, 0x4, R30 ;  /* 0x00000004070a7825 */ /* 0x000fce00078e001e */
[----:B------:R-:W-:-:S04]  /*3a30*/  @P0 FADD R13, R36, R13 ;  /* 0x0000000d240d0221 */ /* 0x000fc80000000000 */
[----:B------:R-:W-:-:S05]  /*3a40*/  FMUL R13, R12, R13 ;  /* 0x0000000d0c0d7220 */ /* 0x000fca0000400000 */
[----:B------:R0:W-:Y:S02]  /*3a50*/  STG.E desc[UR4][R10.64], R13 ;  /* 0x0000000d0a007986 */ /* 0x0001e4000c101904 */
.L_x_163:
[----:B------:R-:W-:Y:S05]  /*3a60*/  BSYNC.RECONVERGENT B0 ;  /* 0x0000000000007941 */ /* 0x000fea0003800200 */
.L_x_162:
[----:B------:R-:W0:Y:S01]  /*3a70*/  LDCU UR8, c[0x0][0x398] ;  /* 0x00007300ff0877ac */ /* 0x000e220008000800 */
[----:B------:R-:W-:Y:S02]  /*3a80*/  VIADD R7, R7, 0x1 ;  /* 0x0000000107077836 */ /* 0x000fe40000000000 */
[----:B------:R-:W-:Y:S02]  /*3a90*/  VIADD R50, R50, 0x1 ;  /* 0x0000000132327836 */ /* 0x000fe40000000000 */
[----:B01----:R-:W-:-:S05]  /*3aa0*/  IMAD.U32 R10, RZ, RZ, UR8 ;  /* 0x00000008ff0a7e24 */ /* 0x003fca000f8e00ff */
[----:B------:R-:W-:-:S13]  /*3ab0*/  ISETP.NE.AND P0, PT, R7, R10, PT ;  /* 0x0000000a0700720c */ /* 0x000fda0003f05270 */
[----:B------:R-:W-:Y:S05]  /*3ac0*/  @P0 BRA `(.L_x_223) ;  /* 0xffffffd400880947 */ /* 0x000fea000383ffff */
.L_x_158:
[----:B------:R-:W-:-:S04]  /*3ad0*/  VIMNMX R0, PT, PT, R0, R10, PT ;  /* 0x0000000a00007248 */ /* 0x000fc80003fe0100 */
[----:B------:R-:W-:-:S13]  /*3ae0*/  ISETP.GE.AND P0, PT, R0, 0x1, PT ;  /* 0x000000010000780c */ /* 0x000fda0003f06270 */
[----:B------:R-:W-:Y:S05]  /*3af0*/  @!P0 EXIT ;  /* 0x000000000000894d */ /* 0x000fea0003800000 */
[C---:B------:R-:W-:Y:S01]  /*3b00*/  ISETP.GE.U32.AND P0, PT, R0.reuse, 0x10, PT ;  /* 0x000000100000780c */ /* 0x040fe20003f06070 */
[----:B------:R-:W-:Y:S01]  /*3b10*/  BSSY.RECONVERGENT B0, `(.L_x_224) ;  /* 0x0000021000007945 */ /* 0x000fe20003800200 */
[----:B------:R-:W-:Y:S01]  /*3b20*/  LOP3.LUT R8, R0, 0xf, RZ, 0xc0, !PT ;  /* 0x0000000f00087812 */ /* 0x000fe200078ec0ff */
[----:B-1----:R-:W-:-:S03]  /*3b30*/  IMAD.MOV.U32 R5, RZ, RZ, RZ ;  /* 0x000000ffff057224 */ /* 0x002fc600078e00ff */
[----:B------:R-:W-:-:S07]  /*3b40*/  ISETP.NE.AND P1, PT, R8, RZ, PT ;  /* 0x000000ff0800720c */ /* 0x000fce0003f25270 */
[----:B------:R-:W-:Y:S06]  /*3b50*/  @!P0 BRA `(.L_x_225) ;  /* 0x0000000000708947 */ /* 0x000fec0003800000 */
[----:B------:R-:W-:Y:S01]  /*3b60*/  LOP3.LUT R5, R0, 0x7ffffff0, RZ, 0xc0, !PT ;  /* 0x7ffffff000057812 */ /* 0x000fe200078ec0ff */
[----:B------:R-:W-:Y:S01]  /*3b70*/  IMAD.MOV.U32 R9, RZ, RZ, 0x7fffffff ;  /* 0x7fffffffff097424 */ /* 0x000fe200078e00ff */
[----:B------:R-:W-:-:S03]  /*3b80*/  IADD3 R6, P0, PT, R30, 0x20, RZ ;  /* 0x000000201e067810 */ /* 0x000fc60007f1e0ff */
[----:B------:R-:W-:Y:S01]  /*3b90*/  IMAD.MOV R4, RZ, RZ, -R5 ;  /* 0x000000ffff047224 */ /* 0x000fe200078e0a05 */
[----:B------:R-:W-:-:S09]  /*3ba0*/  IADD3.X R7, PT, PT, RZ, R31, RZ, P0, !PT ;  /* 0x0000001fff077210 */ /* 0x000fd200007fe4ff */
.L_x_226:
[----:B0-----:R-:W-:Y:S02]  /*3bb0*/  IMAD.MOV.U32 R2, RZ, RZ, R6 ;  /* 0x000000ffff027224 */ /* 0x001fe400078e0006 */
        /* <DEDUP_REMOVED lines=22> */
.L_x_225:
[----:B------:R-:W-:Y:S05]  /*3d20*/  BSYNC.RECONVERGENT B0 ;  /* 0x0000000000007941 */ /* 0x000fea0003800200 */
.L_x_224:
[----:B------:R-:W-:Y:S05]  /*3d30*/  @!P1 EXIT ;  /* 0x000000000000994d */ /* 0x000fea0003800000 */
[----:B------:R-:W-:Y:S01]  /*3d40*/  ISETP.GE.U32.AND P0, PT, R8, 0x8, PT ;  /* 0x000000080800780c */ /* 0x000fe20003f06070 */
[----:B------:R-:W-:Y:S01]  /*3d50*/  BSSY.RECONVERGENT B0, `(.L_x_227) ;  /* 0x000000f000007945 */ /* 0x000fe20003800200 */
        /* <DEDUP_REMOVED lines=14> */
.L_x_228:
[----:B------:R-:W-:Y:S05]  /*3e40*/  BSYNC.RECONVERGENT B0 ;  /* 0x0000000000007941 */ /* 0x000fea0003800200 */
.L_x_227:
[----:B------:R-:W-:Y:S05]  /*3e50*/  @!P1 EXIT ;  /* 0x000000000000994d */ /* 0x000fea0003800000 */
[----:B------:R-:W-:Y:S02]  /*3e60*/  ISETP.GE.U32.AND P0, PT, R4, 0x4, PT ;  /* 0x000000040400780c */ /* 0x000fe40003f06070 */
[----:B------:R-:W-:-:S04]  /*3e70*/  LOP3.LUT R0, R0, 0x3, RZ, 0xc0, !PT ;  /* 0x0000000300007812 */ /* 0x000fc800078ec0ff */
[----:B------:R-:W-:-:S07]  /*3e80*/  ISETP.NE.AND P1, PT, R0, RZ, PT ;  /* 0x000000ff0000720c */ /* 0x000fce0003f25270 */
[----:B------:R-:W-:Y:S01]  /*3e90*/  @P0 IMAD.WIDE.U32 R30, R5, 0x4, R30 ;  /* 0x00000004051e0825 */ /* 0x000fe200078e001e */
[----:B01----:R-:W-:-:S05]  /*3ea0*/  @P0 MOV R3, 0x7fffffff ;  /* 0x7fffffff00030802 */ /* 0x003fca0000000f00 */
[----:B------:R0:W-:Y:S04]  /*3eb0*/  @P0 STG.E desc[UR4][R30.64], R3 ;  /* 0x000000031e000986 */ /* 0x0001e8000c101904 */
[----:B------:R0:W-:Y:S04]  /*3ec0*/  @P0 STG.E desc[UR4][R30.64+0x4], R3 ;  /* 0x000004031e000986 */ /* 0x0001e8000c101904 */
[----:B------:R0:W-:Y:S04]  /*3ed0*/  @P0 STG.E desc[UR4][R30.64+0x8], R3 ;  /* 0x000008031e000986 */ /* 0x0001e8000c101904 */
[----:B------:R0:W-:Y:S01]  /*3ee0*/  @P0 STG.E desc[UR4][R30.64+0xc], R3 ;  /* 0x00000c031e000986 */ /* 0x0001e2000c101904 */
[----:B------:R-:W-:Y:S05]  /*3ef0*/  @!P1 EXIT ;  /* 0x000000000000994d */ /* 0x000fea0003800000 */
[----:B------:R-:W1:Y:S01]  /*3f00*/  LDCU.64 UR8, c[0x0][0x3b8] ;  /* 0x00007700ff0877ac */ /* 0x000e620008000a00 */
[----:B------:R-:W-:Y:S02]  /*3f10*/  @P0 VIADD R5, R5, 0x4 ;  /* 0x0000000405050836 */ /* 0x000fe40000000000 */
[----:B------:R-:W-:Y:S02]  /*3f20*/  IMAD.MOV.U32 R2, RZ, RZ, R32 ;  /* 0x000000ffff027224 */ /* 0x000fe400078e0020 */
[----:B0-----:R-:W-:Y:S02]  /*3f30*/  IMAD.MOV.U32 R3, RZ, RZ, R33 ;  /* 0x000000ffff037224 */ /* 0x001fe400078e0021 */
[----:B------:R-:W-:Y:S02]  /*3f40*/  IMAD.MOV R0, RZ, RZ, -R0 ;  /* 0x000000ffff007224 */ /* 0x000fe400078e0a00 */
[----:B------:R-:W-:-:S04]  /*3f50*/  IMAD.WIDE.U32 R2, R5, 0x4, R2 ;  /* 0x0000000405027825 */ /* 0x000fc800078e0002 */
[----:B------:R-:W-:Y:S01]  /*3f60*/  IMAD.MOV.U32 R7, RZ, RZ, 0x7fffffff ;  /* 0x7fffffffff077424 */ /* 0x000fe200078e00ff */
[----:B-1----:R-:W-:-:S04]  /*3f70*/  IADD3 R4, P0, PT, R2, UR8, RZ ;  /* 0x0000000802047c10 */ /* 0x002fc8000ff1e0ff */
[----:B------:R-:W-:-:S09]  /*3f80*/  IADD3.X R5, PT, PT, R3, UR9, RZ, P0, !PT ;  /* 0x0000000903057c10 */ /* 0x000fd200087fe4ff */
.L_x_229:
[----:B0-----:R-:W-:Y:S01]  /*3f90*/  IMAD.MOV.U32 R2, RZ, RZ, R4 ;  /* 0x000000ffff027224 */ /* 0x001fe200078e0004 */
[----:B------:R-:W-:Y:S01]  /*3fa0*/  IADD3 R0, PT, PT, R0, 0x1, RZ ;  /* 0x0000000100007810 */ /* 0x000fe20007ffe0ff */
[--C-:B------:R-:W-:Y:S01]  /*3fb0*/  IMAD.MOV.U32 R3, RZ, RZ, R5.reuse ;  /* 0x000000ffff037224 */ /* 0x100fe200078e0005 */
[----:B------:R-:W-:Y:S02]  /*3fc0*/  IADD3 R4, P1, PT, R4, 0x4, RZ ;  /* 0x0000000404047810 */ /* 0x000fe40007f3e0ff */
[----:B------:R-:W-:Y:S02]  /*3fd0*/  ISETP.NE.AND P0, PT, R0, RZ, PT ;  /* 0x000000ff0000720c */ /* 0x000fe40003f05270 */
[----:B------:R0:W-:Y:S01]  /*3fe0*/  STG.E desc[UR4][R2.64], R7 ;  /* 0x0000000702007986 */ /* 0x0001e2000c101904 */
[----:B------:R-:W-:-:S10]  /*3ff0*/  IMAD.X R5, RZ, RZ, R5, P1 ;  /* 0x000000ffff057224 */ /* 0x000fd400008e0605 */
[----:B------:R-:W-:Y:S05]  /*4000*/  @P0 BRA `(.L_x_229) ;  /* 0xfffffffc00e00947 */ /* 0x000fea000383ffff */
[----:B------:R-:W-:Y:S05]  /*4010*/  EXIT ;  /* 0x000000000000794d */ /* 0x000fea0003800000 */
        .weak           $__internal_2_$__cuda_sm20_dblrcp_rn_slowpath_v3
        .type           $__internal_2_$__cuda_sm20_dblrcp_rn_slowpath_v3,@function
        .size           $__internal_2_$__cuda_sm20_dblrcp_rn_slowpath_v3,($__internal_3_$__cuda_sm20_div_rn_f64_full - $__internal_2_$__cuda_sm20_dblrcp_rn_slowpath_v3)
$__internal_2_$__cuda_sm20_dblrcp_rn_slowpath_v3:
[----:B------:R-:W-:Y:S01]  /*4020*/  DSETP.GTU.AND P0, PT, |R10|, +INF , PT ;  /* 0x7ff000000a00742a */ /* 0x000fe20003f0c200 */
[----:B------:R-:W-:-:S13]  /*4030*/  BSSY.RECONVERGENT B1, `(.L_x_230) ;  /* 0x0000024000017945 */ /* 0x000fda0003800200 */
[----:B------:R-:W-:Y:S05]  /*4040*/  @P0 BRA `(.L_x_231) ;  /* 0x0000000000800947 */ /* 0x000fea0003800000 */
[----:B------:R-:W-:-:S05]  /*4050*/  LOP3.LUT R6, R11, 0x7fffffff, RZ, 0xc0, !PT ;  /* 0x7fffffff0b067812 */ /* 0x000fca00078ec0ff */
[----:B------:R-:W-:-:S05]  /*4060*/  VIADD R4, R6, 0xffffffff ;  /* 0xffffffff06047836 */ /* 0x000fca0000000000 */
[----:B------:R-:W-:-:S13]  /*4070*/  ISETP.GE.U32.AND P0, PT, R4, 0x7fefffff, PT ;  /* 0x7fefffff0400780c */ /* 0x000fda0003f06070 */
[----:B------:R-:W-:Y:S01]  /*4080*/  @P0 LOP3.LUT R5, R11, 0x7ff00000, RZ, 0x3c, !PT ;  /* 0x7ff000000b050812 */ /* 0x000fe200078e3cff */
[----:B------:R-:W-:Y:S01]  /*4090*/  @P0 IMAD.MOV.U32 R4, RZ, RZ, RZ ;  /* 0x000000ffff040224 */ /* 0x000fe200078e00ff */
[----:B------:R-:W-:Y:S06]  /*40a0*/  @P0 BRA `(.L_x_232) ;  /* 0x0000000000700947 */ /* 0x000fec0003800000 */
[----:B------:R-:W-:-:S13]  /*40b0*/  ISETP.GE.U32.AND P0, PT, R6, 0x1000001, PT ;  /* 0x010000010600780c */ /* 0x000fda0003f06070 */
[----:B------:R-:W-:Y:S05]  /*40c0*/  @!P0 BRA `(.L_x_233) ;  /* 0x0000000000388947 */ /* 0x000fea0003800000 */
[----:B------:R-:W-:Y:S02]  /*40d0*/  VIADD R5, R11, 0xc0200000 ;  /* 0xc02000000b057836 */ /* 0x000fe40000000000 */
[----:B------:R-:W-:Y:S02]  /*40e0*/  IMAD.MOV.U32 R4, RZ, RZ, R10 ;  /* 0x000000ffff047224 */ /* 0x000fe400078e000a */
[----:B------:R-:W0:Y:S01]  /*40f0*/  MUFU.RCP64H R7, R5 ;  /* 0x0000000500077308 */ /* 0x000e220000001800 */
[----:B------:R-:W-:-:S06]  /*4100*/  IMAD.MOV.U32 R6, RZ, RZ, R9 ;  /* 0x000000ffff067224 */ /* 0x000fcc00078e0009 */
[----:B0-----:R-:W-:-:S08]  /*4110*/  DFMA R8, -R4, R6, 1 ;  /* 0x3ff000000408742b */ /* 0x001fd00000000106 */
[----:B------:R-:W-:-:S08]  /*4120*/  DFMA R8, R8, R8, R8 ;  /* 0x000000080808722b */ /* 0x000fd00000000008 */
[----:B------:R-:W-:-:S08]  /*4130*/  DFMA R8, R6, R8, R6 ;  /* 0x000000080608722b */ /* 0x000fd00000000006 */
[----:B------:R-:W-:-:S08]  /*4140*/  DFMA R6, -R4, R8, 1 ;  /* 0x3ff000000406742b */ /* 0x000fd00000000108 */
[----:B------:R-:W-:-:S08]  /*4150*/  DFMA R6, R8, R6, R8 ;  /* 0x000000060806722b */ /* 0x000fd00000000008 */
[----:B------:R-:W-:-:S08]  /*4160*/  DMUL R6, R6, 2.2250738585072013831e-308 ;  /* 0x0010000006067828 */ /* 0x000fd00000000000 */
[----:B------:R-:W-:-:S08]  /*4170*/  DFMA R8, -R10, R6, 1 ;  /* 0x3ff000000a08742b */ /* 0x000fd00000000106 */
[----:B------:R-:W-:-:S08]  /*4180*/  DFMA R8, R8, R8, R8 ;  /* 0x000000080808722b */ /* 0x000fd00000000008 */
[----:B------:R-:W-:Y:S01]  /*4190*/  DFMA R4, R6, R8, R6 ;  /* 0x000000080604722b */ /* 0x000fe20000000006 */
[----:B------:R-:W-:Y:S10]  /*41a0*/  BRA `(.L_x_232) ;  /* 0x0000000000307947 */ /* 0x000ff40003800000 */
.L_x_233:
[----:B------:R-:W-:Y:S01]  /*41b0*/  DMUL R6, R10, 8.11296384146066816958e+31 ;  /* 0x469000000a067828 */ /* 0x000fe20000000000 */
[----:B------:R-:W-:-:S05]  /*41c0*/  IMAD.MOV.U32 R4, RZ, RZ, R9 ;  /* 0x000000ffff047224 */ /* 0x000fca00078e0009 */
[----:B------:R-:W0:Y:S02]  /*41d0*/  MUFU.RCP64H R5, R7 ;  /* 0x0000000700057308 */ /* 0x000e240000001800 */
[----:B0-----:R-:W-:-:S08]  /*41e0*/  DFMA R8, -R6, R4, 1 ;  /* 0x3ff000000608742b */ /* 0x001fd00000000104 */
[----:B------:R-:W-:-:S08]  /*41f0*/  DFMA R8, R8, R8, R8 ;  /* 0x000000080808722b */ /* 0x000fd00000000008 */
[----:B------:R-:W-:-:S08]  /*4200*/  DFMA R8, R4, R8, R4 ;  /* 0x000000080408722b */ /* 0x000fd00000000004 */
[----:B------:R-:W-:-:S08]  /*4210*/  DFMA R4, -R6, R8, 1 ;  /* 0x3ff000000604742b */ /* 0x000fd00000000108 */
[----:B------:R-:W-:-:S08]  /*4220*/  DFMA R4, R8, R4, R8 ;  /* 0x000000040804722b */ /* 0x000fd00000000008 */
[----:B------:R-:W-:Y:S01]  /*4230*/  DMUL R4, R4, 8.11296384146066816958e+31 ;  /* 0x4690000004047828 */ /* 0x000fe20000000000 */
[----:B------:R-:W-:Y:S10]  /*4240*/  BRA `(.L_x_232) ;  /* 0x0000000000087947 */ /* 0x000ff40003800000 */
.L_x_231:
[----:B------:R-:W-:Y:S02]  /*4250*/  LOP3.LUT R5, R11, 0x80000, RZ, 0xfc, !PT ;  /* 0x000800000b057812 */ /* 0x000fe400078efcff */
[----:B------:R-:W-:-:S07]  /*4260*/  MOV R4, R10 ;  /* 0x0000000a00047202 */ /* 0x000fce0000000f00 */
.L_x_232:
[----:B------:R-:W-:Y:S05]  /*4270*/  BSYNC.RECONVERGENT B1 ;  /* 0x0000000000017941 */ /* 0x000fea0003800200 */
.L_x_230:
[----:B------:R-:W-:Y:S02]  /*4280*/  IMAD.MOV.U32 R26, RZ, RZ, R4 ;  /* 0x000000ffff1a7224 */ /* 0x000fe400078e0004 */
[----:B------:R-:W-:Y:S02]  /*4290*/  IMAD.MOV.U32 R27, RZ, RZ, R5 ;  /* 0x000000ffff1b7224 */ /* 0x000fe400078e0005 */
[----:B------:R-:W-:Y:S02]  /*42a0*/  IMAD.MOV.U32 R4, RZ, RZ, R12 ;  /* 0x000000ffff047224 */ /* 0x000fe400078e000c */
[----:B------:R-:W-:-:S04]  /*42b0*/  IMAD.MOV.U32 R5, RZ, RZ, 0x0 ;  /* 0x00000000ff057424 */ /* 0x000fc800078e00ff */
[----:B------:R-:W-:Y:S05]  /*42c0*/  RET.REL.NODEC R4 `(avsl_batch_f32) ;  /* 0xffffffbc044c7950 */ /* 0x000fea0003c3ffff */
        .weak           $__internal_3_$__cuda_sm20_div_rn_f64_full
        .type           $__internal_3_$__cuda_sm20_div_rn_f64_full,@function
        .size           $__internal_3_$__cuda_sm20_div_rn_f64_full,($__internal_4_$__cuda_sm3x_div_rn_noftz_f32_slowpath - $__internal_3_$__cuda_sm20_div_rn_f64_full)
$__internal_3_$__cuda_sm20_div_rn_f64_full:
[----:B------:R-:W-:Y:S01]  /*42d0*/  FSETP.GEU.AND P0, PT, |R35|, 1.469367938527859385e-39, PT ;  /* 0x001000002300780b */ /* 0x000fe20003f0e200 */
[----:B------:R-:W-:Y:S01]  /*42e0*/  IMAD.MOV.U32 R57, RZ, RZ, 0x1ca00000 ;  /* 0x1ca00000ff397424 */ /* 0x000fe200078e00ff */
[C---:B------:R-:W-:Y:S01]  /*42f0*/  FSETP.GEU.AND P1, PT, |R39|.reuse, 1.469367938527859385e-39, PT ;  /* 0x001000002700780b */ /* 0x040fe20003f2e200 */
[----:B------:R-:W-:Y:S01]  /*4300*/  IMAD.MOV.U32 R42, RZ, RZ, 0x1 ;  /* 0x00000001ff2a7424 */ /* 0x000fe200078e00ff */
[----:B------:R-:W-:Y:S01]  /*4310*/  LOP3.LUT R36, R39, 0x800fffff, RZ, 0xc0, !PT ;  /* 0x800fffff27247812 */ /* 0x000fe200078ec0ff */
[----:B------:R-:W-:Y:S01]  /*4320*/  BSSY.RECONVERGENT B2, `(.L_x_234) ;  /* 0x0000052000027945 */ /* 0x000fe20003800200 */
[----:B------:R-:W-:Y:S02]  /*4330*/  LOP3.LUT R55, R35, 0x7ff00000, RZ, 0xc0, !PT ;  /* 0x7ff0000023377812 */ /* 0x000fe400078ec0ff */
[----:B------:R-:W-:Y:S01]  /*4340*/  LOP3.LUT R37, R36, 0x3ff00000, RZ, 0xfc, !PT ;  /* 0x3ff0000024257812 */ /* 0x000fe200078efcff */
[----:B------:R-:W-:Y:S01]  /*4350*/  IMAD.MOV.U32 R36, RZ, RZ, R38 ;  /* 0x000000ffff247224 */ /* 0x000fe200078e0026 */
[----:B------:R-:W-:-:S03]  /*4360*/  LOP3.LUT R58, R39, 0x7ff00000, RZ, 0xc0, !PT ;  /* 0x7ff00000273a7812 */ /* 0x000fc600078ec0ff */
[----:B------:R-:W-:Y:S02]  /*4370*/  @!P0 LOP3.LUT R40, R39, 0x7ff00000, RZ, 0xc0, !PT ;  /* 0x7ff0000027288812 */ /* 0x000fe400078ec0ff */
[----:B------:R-:W-:Y:S01]  /*4380*/  @!P1 DMUL R36, R38, 8.98846567431157953865e+307 ;  /* 0x7fe0000026249828 */ /* 0x000fe20000000000 */
[C---:B------:R-:W-:Y:S02]  /*4390*/  ISETP.GE.U32.AND P3, PT, R55.reuse, R58, PT ;  /* 0x0000003a3700720c */ /* 0x040fe40003f66070 */
[----:B------:R-:W-:Y:S01]  /*43a0*/  @!P0 ISETP.GE.U32.AND P2, PT, R55, R40, PT ;  /* 0x000000283700820c */ /* 0x000fe20003f46070 */
[----:B------:R-:W-:Y:S01]  /*43b0*/  IMAD.MOV.U32 R40, RZ, RZ, R34 ;  /* 0x000000ffff287224 */ /* 0x000fe200078e0022 */
[C---:B------:R-:W-:Y:S01]  /*43c0*/  SEL R41, R57.reuse, 0x63400000, !P3 ;  /* 0x6340000039297807 */ /* 0x040fe20005800000 */
[----:B------:R-:W0:Y:S01]  /*43d0*/  MUFU.RCP64H R43, R37 ;  /* 0x00000025002b7308 */ /* 0x000e220000001800 */
[----:B------:R-:W-:Y:S02]  /*43e0*/  @!P0 SEL R45, R57, 0x63400000, !P2 ;  /* 0x63400000392d8807 */ /* 0x000fe40005000000 */
[----:B------:R-:W-:-:S02]  /*43f0*/  LOP3.LUT R41, R41, 0x800fffff, R35, 0xf8, !PT ;  /* 0x800fffff29297812 */ /* 0x000fc400078ef823 */
[----:B------:R-:W-:Y:S02]  /*4400*/  @!P0 LOP3.LUT R45, R45, 0x80000000, R35, 0xf8, !PT ;  /* 0x800000002d2d8812 */ /* 0x000fe400078ef823 */
[----:B------:R-:W-:Y:S02]  /*4410*/  @!P0 MOV R44, RZ ;  /* 0x000000ff002c8202 */ /* 0x000fe40000000f00 */
[----:B------:R-:W-:Y:S02]  /*4420*/  @!P0 LOP3.LUT R45, R45, 0x100000, RZ, 0xfc, !PT ;  /* 0x001000002d2d8812 */ /* 0x000fe400078efcff */
[----:B------:R-:W-:-:S04]  /*4430*/  @!P1 LOP3.LUT R58, R37, 0x7ff00000, RZ, 0xc0, !PT ;  /* 0x7ff00000253a9812 */ /* 0x000fc800078ec0ff */
[----:B------:R-:W-:Y:S02]  /*4440*/  @!P0 DFMA R40, R40, 2, -R44 ;  /* 0x400000002828882b */ /* 0x000fe4000000082c */
[----:B0-----:R-:W-:-:S08]  /*4450*/  DFMA R44, R42, -R36, 1 ;  /* 0x3ff000002a2c742b */ /* 0x001fd00000000824 */
[----:B------:R-:W-:-:S08]  /*4460*/  DFMA R44, R44, R44, R44 ;  /* 0x0000002c2c2c722b */ /* 0x000fd0000000002c */
[----:B------:R-:W-:-:S08]  /*4470*/  DFMA R44, R42, R44, R42 ;  /* 0x0000002c2a2c722b */ /* 0x000fd0000000002a */
[----:B------:R-:W-:-:S08]  /*4480*/  DFMA R42, R44, -R36, 1 ;  /* 0x3ff000002c2a742b */ /* 0x000fd00000000824 */
[----:B------:R-:W-:-:S08]  /*4490*/  DFMA R42, R44, R42, R44 ;  /* 0x0000002a2c2a722b */ /* 0x000fd0000000002c */
[----:B------:R-:W-:-:S08]  /*44a0*/  DMUL R44, R42, R40 ;  /* 0x000000282a2c7228 */ /* 0x000fd00000000000 */
[----:B------:R-:W-:-:S08]  /*44b0*/  DFMA R46, R44, -R36, R40 ;  /* 0x800000242c2e722b */ /* 0x000fd00000000028 */
[----:B------:R-:W-:Y:S01]  /*44c0*/  DFMA R46, R42, R46, R44 ;  /* 0x0000002e2a2e722b */ /* 0x000fe2000000002c */
[----:B------:R-:W-:Y:S01]  /*44d0*/  IMAD.MOV.U32 R42, RZ, RZ, R55 ;  /* 0x000000ffff2a7224 */ /* 0x000fe200078e0037 */
[----:B------:R-:W-:-:S05]  /*44e0*/  @!P0 LOP3.LUT R42, R41, 0x7ff00000, RZ, 0xc0, !PT ;  /* 0x7ff00000292a8812 */ /* 0x000fca00078ec0ff */
[----:B------:R-:W-:-:S05]  /*44f0*/  VIADD R43, R42, 0xffffffff ;  /* 0xffffffff2a2b7836 */ /* 0x000fca0000000000 */
[----:B------:R-:W-:Y:S01]  /*4500*/  ISETP.GT.U32.AND P0, PT, R43, 0x7feffffe, PT ;  /* 0x7feffffe2b00780c */ /* 0x000fe20003f04070 */
[----:B------:R-:W-:-:S05]  /*4510*/  VIADD R43, R58, 0xffffffff ;  /* 0xffffffff3a2b7836 */ /* 0x000fca0000000000 */
[----:B------:R-:W-:-:S13]  /*4520*/  ISETP.GT.U32.OR P0, PT, R43, 0x7feffffe, P0 ;  /* 0x7feffffe2b00780c */ /* 0x000fda0000704470 */
[----:B------:R-:W-:Y:S05]  /*4530*/  @P0 BRA `(.L_x_235) ;  /* 0x00000000006c0947 */ /* 0x000fea0003800000 */
[----:B------:R-:W-:-:S04]  /*4540*/  LOP3.LUT R34, R39, 0x7ff00000, RZ, 0xc0, !PT ;  /* 0x7ff0000027227812 */ /* 0x000fc800078ec0ff */
[CC--:B------:R-:W-:Y:S02]  /*4550*/  ISETP.GE.U32.AND P0, PT, R55.reuse, R34.reuse, PT ;  /* 0x000000223700720c */ /* 0x0c0fe40003f06070 */
[----:B------:R-:W-:Y:S01]  /*4560*/  VIADDMNMX R55, R55, -R34, 0xb9600000, !PT ;  /* 0xb960000037377446 */ /* 0x000fe20007800922 */
[----:B------:R-:W-:Y:S01]  /*4570*/  IMAD.MOV.U32 R34, RZ, RZ, RZ ;  /* 0x000000ffff227224 */ /* 0x000fe200078e00ff */
[----:B------:R-:W-:Y:S02]  /*4580*/  SEL R57, R57, 0x63400000, !P0 ;  /* 0x6340000039397807 */ /* 0x000fe40004000000 */
[----:B------:R-:W-:-:S05]  /*4590*/  VIMNMX R42, PT, PT, R55, 0x46a00000, PT ;  /* 0x46a00000372a7848 */ /* 0x000fca0003fe0100 */
[----:B------:R-:W-:-:S04]  /*45a0*/  IMAD.IADD R42, R42, 0x1, -R57 ;  /* 0x000000012a2a7824 */ /* 0x000fc800078e0a39 */
[----:B------:R-:W-:-:S06]  /*45b0*/  VIADD R35, R42, 0x7fe00000 ;  /* 0x7fe000002a237836 */ /* 0x000fcc0000000000 */
[----:B------:R-:W-:-:S10]  /*45c0*/  DMUL R44, R46, R34 ;  /* 0x000000222e2c7228 */ /* 0x000fd40000000000 */
[----:B------:R-:W-:-:S13]  /*45d0*/  FSETP.GTU.AND P0, PT, |R45|, 1.469367938527859385e-39, PT ;  /* 0x001000002d00780b */ /* 0x000fda0003f0c200 */
[----:B------:R-:W-:Y:S05]  /*45e0*/  @P0 BRA `(.L_x_236) ;  /* 0x0000000000940947 */ /* 0x000fea0003800000 */
[----:B------:R-:W-:-:S06]  /*45f0*/  DFMA R36, R46, -R36, R40 ;  /* 0x800000242e24722b */ /* 0x000fcc0000000028 */
[----:B------:R-:W-:-:S04]  /*4600*/  MOV R36, RZ ;  /* 0x000000ff00247202 */ /* 0x000fc80000000f00 */
[C---:B------:R-:W-:Y:S02]  /*4610*/  FSETP.NEU.AND P0, PT, R37.reuse, RZ, PT ;  /* 0x000000ff2500720b */ /* 0x040fe40003f0d000 */
[----:B------:R-:W-:-:S04]  /*4620*/  LOP3.LUT R39, R37, 0x80000000, R39, 0x48, !PT ;  /* 0x8000000025277812 */ /* 0x000fc800078e4827 */
[----:B------:R-:W-:-:S07]  /*4630*/  LOP3.LUT R37, R39, R35, RZ, 0xfc, !PT ;  /* 0x0000002327257212 */ /* 0x000fce00078efcff */
[----:B------:R-:W-:Y:S05]  /*4640*/  @!P0 BRA `(.L_x_236) ;  /* 0x00000000007c8947 */ /* 0x000fea0003800000 */
[----:B------:R-:W-:Y:S01]  /*4650*/  IMAD.MOV R35, RZ, RZ, -R42 ;  /* 0x000000ffff237224 */ /* 0x000fe200078e0a2a */
[----:B------:R-:W-:Y:S01]  /*4660*/  DMUL.RP R36, R46, R36 ;  /* 0x000000242e247228 */ /* 0x000fe20000008000 */
[----:B------:R-:W-:-:S06]  /*4670*/  IMAD.MOV.U32 R34, RZ, RZ, RZ ;  /* 0x000000ffff227224 */ /* 0x000fcc00078e00ff */
[----:B------:R-:W-:-:S03]  /*4680*/  DFMA R34, R44, -R34, R46 ;  /* 0x800000222c22722b */ /* 0x000fc6000000002e */
[----:B------:R-:W-:-:S03]  /*4690*/  LOP3.LUT R39, R37, R39, RZ, 0x3c, !PT ;  /* 0x0000002725277212 */ /* 0x000fc600078e3cff */
[----:B------:R-:W-:-:S04]  /*46a0*/  IADD3 R34, PT, PT, -R42, -0x43300000, RZ ;  /* 0xbcd000002a227810 */ /* 0x000fc80007ffe1ff */
[----:B------:R-:W-:-:S04]  /*46b0*/  FSETP.NEU.AND P0, PT, |R35|, R34, PT ;  /* 0x000000222300720b */ /* 0x000fc80003f0d200 */
[----:B------:R-:W-:Y:S02]  /*46c0*/  FSEL R44, R36, R44, !P0 ;  /* 0x0000002c242c7208 */ /* 0x000fe40004000000 */
[----:B------:R-:W-:Y:S01]  /*46d0*/  FSEL R45, R39, R45, !P0 ;  /* 0x0000002d272d7208 */ /* 0x000fe20004000000 */
[----:B------:R-:W-:Y:S06]  /*46e0*/  BRA `(.L_x_236) ;  /* 0x0000000000547947 */ /* 0x000fec0003800000 */
.L_x_235:
[----:B------:R-:W-:-:S14]  /*46f0*/  DSETP.NAN.AND P0, PT, R34, R34, PT ;  /* 0x000000222200722a */ /* 0x000fdc0003f08000 */
[----:B------:R-:W-:Y:S05]  /*4700*/  @P0 BRA `(.L_x_237) ;  /* 0x0000000000440947 */ /* 0x000fea0003800000 */
[----:B------:R-:W-:-:S14]  /*4710*/  DSETP.NAN.AND P0, PT, R38, R38, PT ;  /* 0x000000262600722a */ /* 0x000fdc0003f08000 */
[----:B------:R-:W-:Y:S05]  /*4720*/  @P0 BRA `(.L_x_238) ;  /* 0x0000000000300947 */ /* 0x000fea0003800000 */
[----:B------:R-:W-:Y:S01]  /*4730*/  ISETP.NE.AND P0, PT, R42, R58, PT ;  /* 0x0000003a2a00720c */ /* 0x000fe20003f05270 */
[----:B------:R-:W-:Y:S02]  /*4740*/  IMAD.MOV.U32 R44, RZ, RZ, 0x0 ;  /* 0x00000000ff2c7424 */ /* 0x000fe400078e00ff */
[----:B------:R-:W-:-:S10]  /*4750*/  IMAD.MOV.U32 R45, RZ, RZ, -0x80000 ;  /* 0xfff80000ff2d7424 */ /* 0x000fd400078e00ff */
[----:B------:R-:W-:Y:S05]  /*4760*/  @!P0 BRA `(.L_x_236) ;  /* 0x0000000000348947 */ /* 0x000fea0003800000 */
[----:B------:R-:W-:Y:S02]  /*4770*/  ISETP.NE.AND P0, PT, R42, 0x7ff00000, PT ;  /* 0x7ff000002a00780c */ /* 0x000fe40003f05270 */
[----:B------:R-:W-:Y:S02]  /*4780*/  LOP3.LUT R45, R35, 0x80000000, R39, 0x48, !PT ;  /* 0x80000000232d7812 */ /* 0x000fe400078e4827 */
[----:B------:R-:W-:-:S13]  /*4790*/  ISETP.EQ.OR P0, PT, R58, RZ, !P0 ;  /* 0x000000ff3a00720c */ /* 0x000fda0004702670 */
[----:B------:R-:W-:Y:S01]  /*47a0*/  @P0 LOP3.LUT R34, R45, 0x7ff00000, RZ, 0xfc, !PT ;  /* 0x7ff000002d220812 */ /* 0x000fe200078efcff */
[----:B------:R-:W-:Y:S02]  /*47b0*/  @!P0 IMAD.MOV.U32 R44, RZ, RZ, RZ ;  /* 0x000000ffff2c8224 */ /* 0x000fe400078e00ff */
[----:B------:R-:W-:Y:S02]  /*47c0*/  @P0 IMAD.MOV.U32 R44, RZ, RZ, RZ ;  /* 0x000000ffff2c0224 */ /* 0x000fe400078e00ff */
[----:B------:R-:W-:Y:S01]  /*47d0*/  @P0 IMAD.MOV.U32 R45, RZ, RZ, R34 ;  /* 0x000000ffff2d0224 */ /* 0x000fe200078e0022 */
[----:B------:R-:W-:Y:S06]  /*47e0*/  BRA `(.L_x_236) ;  /* 0x0000000000147947 */ /* 0x000fec0003800000 */
.L_x_238:
[----:B------:R-:W-:Y:S02]  /*47f0*/  LOP3.LUT R45, R39, 0x80000, RZ, 0xfc, !PT ;  /* 0x00080000272d7812 */ /* 0x000fe400078efcff */
[----:B------:R-:W-:Y:S01]  /*4800*/  MOV R44, R38 ;  /* 0x00000026002c7202 */ /* 0x000fe20000000f00 */
[----:B------:R-:W-:Y:S06]  /*4810*/  BRA `(.L_x_236) ;  /* 0x0000000000087947 */ /* 0x000fec0003800000 */
.L_x_237:
[----:B------:R-:W-:Y:S01]  /*4820*/  LOP3.LUT R45, R35, 0x80000, RZ, 0xfc, !PT ;  /* 0x00080000232d7812 */ /* 0x000fe200078efcff */
[----:B------:R-:W-:-:S07]  /*4830*/  IMAD.MOV.U32 R44, RZ, RZ, R34 ;  /* 0x000000ffff2c7224 */ /* 0x000fce00078e0022 */
.L_x_236:
[----:B------:R-:W-:Y:S05]  /*4840*/  BSYNC.RECONVERGENT B2 ;  /* 0x0000000000027941 */ /* 0x000fea0003800200 */
.L_x_234:
[----:B------:R-:W-:Y:S02]  /*4850*/  IMAD.MOV.U32 R57, RZ, RZ, 0x0 ;  /* 0x00000000ff397424 */ /* 0x000fe400078e00ff */
[----:B------:R-:W-:Y:S02]  /*4860*/  IMAD.MOV.U32 R34, RZ, RZ, R44 ;  /* 0x000000ffff227224 */ /* 0x000fe400078e002c */
[----:B------:R-:W-:Y:S01]  /*4870*/  IMAD.MOV.U32 R35, RZ, RZ, R45 ;  /* 0x000000ffff237224 */ /* 0x000fe200078e002d */
[----:B------:R-:W-:Y:S06]  /*4880*/  RET.REL.NODEC R56 `(avsl_batch_f32) ;  /* 0xffffffb438dc7950 */ /* 0x000fec0003c3ffff */
        .weak           $__internal_4_$__cuda_sm3x_div_rn_noftz_f32_slowpath
        .type           $__internal_4_$__cuda_sm3x_div_rn_noftz_f32_slowpath,@function
        .size           $__internal_4_$__cuda_sm3x_div_rn_noftz_f32_slowpath,(.L_x_255 - $__internal_4_$__cuda_sm3x_div_rn_noftz_f32_slowpath)
$__internal_4_$__cuda_sm3x_div_rn_noftz_f32_slowpath:
[----:B------:R-:W-:Y:S01]  /*4890*/  SHF.R.U32.HI R44, RZ, 0x17, R11 ;  /* 0x00000017ff2c7819 */ /* 0x000fe2000001160b */
[----:B------:R-:W-:Y:S01]  /*48a0*/  BSSY.RECONVERGENT B4, `(.L_x_239) ;  /* 0x0000062000047945 */ /* 0x000fe20003800200 */
[----:B------:R-:W-:Y:S02]  /*48b0*/  SHF.R.U32.HI R46, RZ, 0x17, R10 ;  /* 0x00000017ff2e7819 */ /* 0x000fe4000001160a */
[----:B------:R-:W-:Y:S02]  /*48c0*/  LOP3.LUT R44, R44, 0xff, RZ, 0xc0, !PT ;  /* 0x000000ff2c2c7812 */ /* 0x000fe400078ec0ff */
[----:B------:R-:W-:-:S03]  /*48d0*/  LOP3.LUT R46, R46, 0xff, RZ, 0xc0, !PT ;  /* 0x000000ff2e2e7812 */ /* 0x000fc600078ec0ff */
[----:B------:R-:W-:Y:S02]  /*48e0*/  VIADD R48, R44, 0xffffffff ;  /* 0xffffffff2c307836 */ /* 0x000fe40000000000 */
[----:B------:R-:W-:-:S03]  /*48f0*/  VIADD R47, R46, 0xffffffff ;  /* 0xffffffff2e2f7836 */ /* 0x000fc60000000000 */
        /* <DEDUP_REMOVED lines=23> */
[----:B------:R-:W-:Y:S02]  /*4a70*/  @!P0 IMAD.MOV.U32 R43, RZ, RZ, -0x40 ;  /* 0xffffffc0ff2b8424 */ /* 0x000fe400078e00ff */
[----:B------:R-:W-:Y:S01]  /*4a80*/  @!P0 FFMA R10, R10, 1.84467440737095516160e+19, RZ ;  /* 0x5f8000000a0a8823 */ /* 0x000fe200000000ff */
[----:B------:R-:W-:Y:S01]  /*4a90*/  @!P2 FFMA R11, R11, 1.84467440737095516160e+19, RZ ;  /* 0x5f8000000b0ba823 */ /* 0x000fe200000000ff */
[----:B------:R-:W-:-:S07]  /*4aa0*/  @!P2 VIADD R43, R43, 0x40 ;  /* 0x000000402b2ba836 */ /* 0x000fce0000000000 */
.L_x_240:
[----:B------:R-:W-:Y:S01]  /*4ab0*/  LEA R48, R44, 0xc0800000, 0x17 ;  /* 0xc08000002c307811 */ /* 0x000fe200078eb8ff */
[----:B------:R-:W-:Y:S04]  /*4ac0*/  BSSY.RECONVERGENT B5, `(.L_x_245) ;  /* 0x0000036000057945 */ /* 0x000fe80003800200 */
[----:B------:R-:W-:Y:S02]  /*4ad0*/  IMAD.IADD R55, R11, 0x1, -R48 ;  /* 0x000000010b377824 */ /* 0x000fe400078e0a30 */
[----:B------:R-:W-:Y:S02]  /*4ae0*/  VIADD R11, R46, 0xffffff81 ;  /* 0xffffff812e0b7836 */ /* 0x000fe40000000000 */
[----:B------:R-:W0:Y:S01]  /*4af0*/  MUFU.RCP R48, R55 ;  /* 0x0000003700307308 */ /* 0x000e220000001000 */
[----:B------:R-:W-:Y:S01]  /*4b00*/  FADD.FTZ R49, -R55, -RZ ;  /* 0x800000ff37317221 */ /* 0x000fe20000010100 */
[C---:B------:R-:W-:Y:S01]  /*4b10*/  IMAD R10, R11.reuse, -0x800000, R10 ;  /* 0xff8000000b0a7824 */ /* 0x040fe200078e020a */
[----:B------:R-:W-:-:S05]  /*4b20*/  IADD3 R44, PT, PT, R11, 0x7f, -R44 ;  /* 0x0000007f0b2c7810 */ /* 0x000fca0007ffe82c */
[----:B------:R-:W-:Y:S02]  /*4b30*/  IMAD.IADD R43, R44, 0x1, R43 ;  /* 0x000000012c2b7824 */ /* 0x000fe400078e022b */
[----:B0-----:R-:W-:-:S04]  /*4b40*/  FFMA R47, R48, R49, 1 ;  /* 0x3f800000302f7423 */ /* 0x001fc80000000031 */
[----:B------:R-:W-:-:S04]  /*4b50*/  FFMA R47, R48, R47, R48 ;  /* 0x0000002f302f7223 */ /* 0x000fc80000000030 */
[----:B------:R-:W-:-:S04]  /*4b60*/  FFMA R46, R10, R47, RZ ;  /* 0x0000002f0a2e7223 */ /* 0x000fc800000000ff */
[----:B------:R-:W-:-:S04]  /*4b70*/  FFMA R48, R49, R46, R10 ;  /* 0x0000002e31307223 */ /* 0x000fc8000000000a */
[----:B------:R-:W-:-:S04]  /*4b80*/  FFMA R46, R47, R48, R46 ;  /* 0x000000302f2e7223 */ /* 0x000fc8000000002e */
[----:B------:R-:W-:-:S04]  /*4b90*/  FFMA R49, R49, R46, R10 ;  /* 0x0000002e31317223 */ /* 0x000fc8000000000a */
[----:B------:R-:W-:-:S05]  /*4ba0*/  FFMA R10, R47, R49, R46 ;  /* 0x000000312f0a7223 */ /* 0x000fca000000002e */
[----:B------:R-:W-:-:S04]  /*4bb0*/  SHF.R.U32.HI R11, RZ, 0x17, R10 ;  /* 0x00000017ff0b7819 */ /* 0x000fc8000001160a */
[----:B------:R-:W-:-:S05]  /*4bc0*/  LOP3.LUT R44, R11, 0xff, RZ, 0xc0, !PT ;  /* 0x000000ff0b2c7812 */ /* 0x000fca00078ec0ff */
[----:B------:R-:W-:-:S04]  /*4bd0*/  IMAD.IADD R11, R44, 0x1, R43 ;  /* 0x000000012c0b7824 */ /* 0x000fc800078e022b */
[----:B------:R-:W-:-:S05]  /*4be0*/  VIADD R44, R11, 0xffffffff ;  /* 0xffffffff0b2c7836 */ /* 0x000fca0000000000 */
        /* <DEDUP_REMOVED lines=12> */
[C---:B------:R-:W-:Y:S02]  /*4cb0*/  IADD3 R47, PT, PT, R11.reuse, 0x20, RZ ;  /* 0x000000200b2f7810 */ /* 0x040fe40007ffe0ff */
[----:B------:R-:W-:Y:S02]  /*4cc0*/  LOP3.LUT R44, R44, 0x7fffff, RZ, 0xc0, !PT ;  /* 0x007fffff2c2c7812 */ /* 0x000fe400078ec0ff */
[C---:B------:R-:W-:Y:S02]  /*4cd0*/  ISETP.NE.AND P3, PT, R11.reuse, RZ, PT ;  /* 0x000000ff0b00720c */ /* 0x040fe40003f65270 */
[----:B------:R-:W-:Y:S02]  /*4ce0*/  LOP3.LUT R44, R44, 0x800000, RZ, 0xfc, !PT ;  /* 0x008000002c2c7812 */ /* 0x000fe400078efcff */
[----:B------:R-:W-:Y:S01]  /*4cf0*/  ISETP.NE.AND P2, PT, R11, RZ, PT ;  /* 0x000000ff0b00720c */ /* 0x000fe20003f45270 */
[----:B------:R-:W-:Y:S01]  /*4d00*/  IMAD.MOV R11, RZ, RZ, -R11 ;  /* 0x000000ffff0b7224 */ /* 0x000fe200078e0a0b */
[----:B------:R-:W-:-:S02]  /*4d10*/  SHF.L.U32 R47, R44, R47, RZ ;  /* 0x0000002f2c2f7219 */ /* 0x000fc400000006ff */
[----:B------:R-:W-:Y:S02]  /*4d20*/  FSETP.NEU.FTZ.AND P0, PT, R43, R46, PT ;  /* 0x0000002e2b00720b */ /* 0x000fe40003f1d000 */
[----:B------:R-:W-:Y:S02]  /*4d30*/  SEL R11, R11, RZ, P3 ;  /* 0x000000ff0b0b7207 */ /* 0x000fe40001800000 */
[----:B------:R-:W-:Y:S02]  /*4d40*/  ISETP.NE.AND P2, PT, R47, RZ, P2 ;  /* 0x000000ff2f00720c */ /* 0x000fe40001745270 */
[----:B------:R-:W-:Y:S02]  /*4d50*/  SHF.R.U32.HI R11, RZ, R11, R44 ;  /* 0x0000000bff0b7219 */ /* 0x000fe4000001162c */
[----:B------:R-:W-:Y:S02]  /*4d60*/  PLOP3.LUT P0, PT, P0, P2, PT, 0xf8, 0x8f ;  /* 0x00000000008f781c */ /* 0x000fe40000705f70 */
[----:B------:R-:W-:-:S02]  /*4d70*/  SHF.R.U32.HI R44, RZ, 0x1, R11 ;  /* 0x00000001ff2c7819 */ /* 0x000fc4000001160b */
[----:B------:R-:W-:-:S04]  /*4d80*/  SEL R43, RZ, 0x1, !P0 ;  /* 0x00000001ff2b7807 */ /* 0x000fc80004000000 */
[----:B------:R-:W-:-:S04]  /*4d90*/  LOP3.LUT R46, R43, 0x1, R44, 0xf8, !PT ;  /* 0x000000012b2e7812 */ /* 0x000fc800078ef82c */
[----:B------:R-:W-:-:S05]  /*4da0*/  LOP3.LUT R11, R46, R11, RZ, 0xc0, !PT ;  /* 0x0000000b2e0b7212 */ /* 0x000fca00078ec0ff */
[----:B------:R-:W-:-:S05]  /*4db0*/  IMAD.IADD R11, R44, 0x1, R11 ;  /* 0x000000012c0b7824 */ /* 0x000fca00078e020b */
[----:B------:R-:W-:Y:S01]  /*4dc0*/  LOP3.LUT R10, R11, R10, RZ, 0xfc, !PT ;  /* 0x0000000a0b0a7212 */ /* 0x000fe200078efcff */
[----:B------:R-:W-:Y:S06]  /*4dd0*/  BRA `(.L_x_248) ;  /* 0x0000000000107947 */ /* 0x000fec0003800000 */
.L_x_247:
[----:B------:R-:W-:-:S04]  /*4de0*/  LOP3.LUT R10, R10, 0x80000000, RZ, 0xc0, !PT ;  /* 0x800000000a0a7812 */ /* 0x000fc800078ec0ff */
[----:B------:R-:W-:Y:S01]  /*4df0*/  LOP3.LUT R10, R10, 0x7f800000, RZ, 0xfc, !PT ;  /* 0x7f8000000a0a7812 */ /* 0x000fe200078efcff */
[----:B------:R-:W-:Y:S06]  /*4e00*/  BRA `(.L_x_248) ;  /* 0x0000000000047947 */ /* 0x000fec0003800000 */
.L_x_246:
[----:B------:R-:W-:-:S07]  /*4e10*/  IMAD R10, R43, 0x800000, R10 ;  /* 0x008000002b0a7824 */ /* 0x000fce00078e020a */
.L_x_248:
[----:B------:R-:W-:Y:S05]  /*4e20*/  BSYNC.RECONVERGENT B5 ;  /* 0x0000000000057941 */ /* 0x000fea0003800200 */
.L_x_245:
[----:B------:R-:W-:Y:S05]  /*4e30*/  BRA `(.L_x_249) ;  /* 0x0000000000207947 */ /* 0x000fea0003800000 */
.L_x_244:
[----:B------:R-:W-:-:S04]  /*4e40*/  LOP3.LUT R10, R11, 0x80000000, R10, 0x48, !PT ;  /* 0x800000000b0a7812 */ /* 0x000fc800078e480a */
[----:B------:R-:W-:Y:S01]  /*4e50*/  LOP3.LUT R10, R10, 0x7f800000, RZ, 0xfc, !PT ;  /* 0x7f8000000a0a7812 */ /* 0x000fe200078efcff */
[----:B------:R-:W-:Y:S06]  /*4e60*/  BRA `(.L_x_249) ;  /* 0x0000000000147947 */ /* 0x000fec0003800000 */
.L_x_243:
[----:B------:R-:W-:Y:S01]  /*4e70*/  LOP3.LUT R10, R11, 0x80000000, R10, 0x48, !PT ;  /* 0x800000000b0a7812 */ /* 0x000fe200078e480a */
[----:B------:R-:W-:Y:S06]  /*4e80*/  BRA `(.L_x_249) ;  /* 0x00000000000c7947 */ /* 0x000fec0003800000 */
.L_x_242:
[----:B------:R-:W0:Y:S01]  /*4e90*/  MUFU.RSQ R10, -QNAN ;  /* 0xffc00000000a7908 */ /* 0x000e220000001400 */
[----:B------:R-:W-:Y:S05]  /*4ea0*/  BRA `(.L_x_249) ;  /* 0x0000000000047947 */ /* 0x000fea0003800000 */
.L_x_241:
[----:B------:R-:W-:-:S07]  /*4eb0*/  FADD.FTZ R10, R10, R11 ;  /* 0x0000000b0a0a7221 */ /* 0x000fce0000010000 */
.L_x_249:
[----:B------:R-:W-:Y:S05]  /*4ec0*/  BSYNC.RECONVERGENT B4 ;  /* 0x0000000000047941 */ /* 0x000fea0003800200 */
.L_x_239:
[----:B0-----:R-:W-:Y:S02]  /*4ed0*/  IMAD.MOV.U32 R44, RZ, RZ, R10 ;  /* 0x000000ffff2c7224 */ /* 0x001fe400078e000a */
[----:B------:R-:W-:Y:S02]  /*4ee0*/  IMAD.MOV.U32 R10, RZ, RZ, R45 ;  /* 0x000000ffff0a7224 */ /* 0x000fe400078e002d */
[----:B------:R-:W-:-:S04]  /*4ef0*/  IMAD.MOV.U32 R11, RZ, RZ, 0x0 ;  /* 0x00000000ff0b7424 */ /* 0x000fc800078e00ff */
[----:B------:R-:W-:Y:S05]  /*4f00*/  RET.REL.NODEC R10 `(avsl_batch_f32) ;  /* 0xffffffb00a3c7950 */ /* 0x000fea0003c3ffff */
.L_x_250:
        /* <DEDUP_REMOVED lines=15> */
.L_x_255:


//--------------------- .nv.shared.reserved.0     --------------------------
	.section	.nv.shared.reserved.0,"aw",@nobits
	.weak		__nv_reservedSMEM_offset_0_alias
	.size		__nv_reservedSMEM_offset_0_alias, 0, 64
	.other		__nv_reservedSMEM_offset_0_alias,@"STO_CUDA_RESERVED_SHARED STV_DEFAULT"
__nv_reservedSMEM_offset_0_alias:
	.zero		0
	.zero		64


//--------------------- .nv.constant0.avsl_many_series_one_param_f32 --------------------------
	.section	.nv.constant0.avsl_many_series_one_param_f32,"a",@progbits
	.sectionflags	@""
	.align	4
.nv.constant0.avsl_many_series_one_param_f32:
	.zero		960


//--------------------- .nv.constant0.avsl_batch_f32 --------------------------
	.section	.nv.constant0.avsl_batch_f32,"a",@progbits
	.sectionflags	@""
	.align	4
.nv.constant0.avsl_batch_f32:
	.zero		964


//--------------------- SYMBOLS --------------------------

	.type		.nv.reservedSmem.offset0,@object
	.size		.nv.reservedSmem.offset0,0x4
